	.target	sm_90a

	.elftype	@"ET_EXEC"


//--------------------- .note.nv.tkinfo           --------------------------
	.section	.note.nv.tkinfo,"",@"SHT_NOTE"
	.sectionflags	@"SHF_NOTE_NV_TKINFO"
	.tkinfo
        /*0018*/ 	.word	0x00000002
        /*0030*/ 	.string	""
        /*0030*/ 	.string	"ptxas"
        /*0030*/ 	.string	"Cuda compilation tools, release 13.0, V13.0.88"
        /*0030*/ 	.string	"Build cuda_13.0.r13.0/compiler.36424714_0"
        /*0030*/ 	.string	"-v  -suppress-debug-info  -lineinfo  -arch sm_90a "



//--------------------- .note.nv.cuinfo           --------------------------
	.section	.note.nv.cuinfo,"",@"SHT_NOTE"
	.sectionflags	@"SHF_NOTE_NV_CUINFO"
        /*0018*/ 	.short	0x0002
        /*001a*/ 	.short	0x005a
        /*001c*/ 	.short	0x0082
	.zero		2


//--------------------- .nv.info                  --------------------------
	.section	.nv.info,"",@"SHT_CUDA_INFO"
	.align	4


	//----- nvinfo : EIATTR_REGCOUNT
	.align		4
        /*0000*/ 	.byte	0x04, 0x2f
        /*0002*/ 	.short	(.L_1 - .L_0)
	.align		4
.L_0:
        /*0004*/ 	.word	index@(matmul_kernel)
        /*0008*/ 	.word	0x000000ff


	//----- nvinfo : EIATTR_FRAME_SIZE
	.align		4
.L_1:
        /*000c*/ 	.byte	0x04, 0x11
        /*000e*/ 	.short	(.L_3 - .L_2)
	.align		4
.L_2:
        /*0010*/ 	.word	index@(matmul_kernel)
        /*0014*/ 	.word	0x000005d0


	//----- nvinfo : EIATTR_MIN_STACK_SIZE
	.align		4
.L_3:
        /*0018*/ 	.byte	0x04, 0x12
        /*001a*/ 	.short	(.L_5 - .L_4)
	.align		4
.L_4:
        /*001c*/ 	.word	index@(matmul_kernel)
        /*0020*/ 	.word	0x000005d0
.L_5:


//--------------------- .nv.compat                --------------------------
	.section	.nv.compat,"",@"SHT_CUDA_COMPAT_INFO"
	.align	4
        /*0000*/ 	.byte	0x02, 0x09, 0x01, 0x00, 0x02, 0x02, 0x04, 0x00, 0x02, 0x05, 0x05, 0x00, 0x03, 0x07, 0x01, 0x01
        /*0010*/ 	.byte	0x02, 0x03, 0x00, 0x00, 0x02, 0x06, 0x01, 0x00, 0x04, 0x0b, 0x08, 0x00, 0x00, 0x00, 0x00, 0x00
        /*0020*/ 	.byte	0x00, 0x00, 0x00, 0x00


//--------------------- .nv.info.matmul_kernel    --------------------------
	.section	.nv.info.matmul_kernel,"",@"SHT_CUDA_INFO"
	.sectionflags	@""
	.align	4


	//----- nvinfo : EIATTR_CUDA_API_VERSION
	.align		4
        /*0000*/ 	.byte	0x04, 0x37
        /*0002*/ 	.short	(.L_7 - .L_6)
.L_6:
        /*0004*/ 	.word	0x00000082


	//----- nvinfo : EIATTR_KPARAM_INFO
	.align		4
.L_7:
        /*0008*/ 	.byte	0x04, 0x17
        /*000a*/ 	.short	(.L_9 - .L_8)
.L_8:
        /*000c*/ 	.word	0x00000000
        /*0010*/ 	.short	0x000d
        /*0012*/ 	.short	0x0048
        /*0014*/ 	.byte	0x00, 0xf4, 0x21, 0x00


	//----- nvinfo : EIATTR_KPARAM_INFO
	.align		4
.L_9:
        /*0018*/ 	.byte	0x04, 0x17
        /*001a*/ 	.short	(.L_11 - .L_10)
.L_10:
        /*001c*/ 	.word	0x00000000
        /*0020*/ 	.short	0x000c
        /*0022*/ 	.short	0x0040
        /*0024*/ 	.byte	0x00, 0xf4, 0x21, 0x00


	//----- nvinfo : EIATTR_KPARAM_INFO
	.align		4
.L_11:
        /*0028*/ 	.byte	0x04, 0x17
        /*002a*/ 	.short	(.L_13 - .L_12)
.L_12:
        /*002c*/ 	.word	0x00000000
        /*0030*/ 	.short	0x000b
        /*0032*/ 	.short	0x0038
        /*0034*/ 	.byte	0x00, 0xf0, 0x11, 0x00


	//----- nvinfo : EIATTR_KPARAM_INFO
	.align		4
.L_13:
        /*0038*/ 	.byte	0x04, 0x17
        /*003a*/ 	.short	(.L_15 - .L_14)
.L_14:
        /*003c*/ 	.word	0x00000000
        /*0040*/ 	.short	0x000a
        /*0042*/ 	.short	0x0034
        /*0044*/ 	.byte	0x00, 0xf0, 0x11, 0x00


	//----- nvinfo : EIATTR_KPARAM_INFO
	.align		4
.L_15:
        /*0048*/ 	.byte	0x04, 0x17
        /*004a*/ 	.short	(.L_17 - .L_16)
.L_16:
        /*004c*/ 	.word	0x00000000
        /*0050*/ 	.short	0x0009
        /*0052*/ 	.short	0x0030
        /*0054*/ 	.byte	0x00, 0xf0, 0x11, 0x00


	//----- nvinfo : EIATTR_KPARAM_INFO
	.align		4
.L_17:
        /*0058*/ 	.byte	0x04, 0x17
        /*005a*/ 	.short	(.L_19 - .L_18)
.L_18:
        /*005c*/ 	.word	0x00000000
        /*0060*/ 	.short	0x0008
        /*0062*/ 	.short	0x002c
        /*0064*/ 	.byte	0x00, 0xf0, 0x11, 0x00


	//----- nvinfo : EIATTR_KPARAM_INFO
	.align		4
.L_19:
        /*0068*/ 	.byte	0x04, 0x17
        /*006a*/ 	.short	(.L_21 - .L_20)
.L_20:
        /*006c*/ 	.word	0x00000000
        /*0070*/ 	.short	0x0007
        /*0072*/ 	.short	0x0028
        /*0074*/ 	.byte	0x00, 0xf0, 0x11, 0x00


	//----- nvinfo : EIATTR_KPARAM_INFO
	.align		4
.L_21:
        /*0078*/ 	.byte	0x04, 0x17
        /*007a*/ 	.short	(.L_23 - .L_22)
.L_22:
        /*007c*/ 	.word	0x00000000
        /*0080*/ 	.short	0x0006
        /*0082*/ 	.short	0x0024
        /*0084*/ 	.byte	0x00, 0xf0, 0x11, 0x00


	//----- nvinfo : EIATTR_KPARAM_INFO
	.align		4
.L_23:
        /*0088*/ 	.byte	0x04, 0x17
        /*008a*/ 	.short	(.L_25 - .L_24)
.L_24:
        /*008c*/ 	.word	0x00000000
        /*0090*/ 	.short	0x0005
        /*0092*/ 	.short	0x0020
        /*0094*/ 	.byte	0x00, 0xf0, 0x11, 0x00


	//----- nvinfo : EIATTR_KPARAM_INFO
	.align		4
.L_25:
        /*0098*/ 	.byte	0x04, 0x17
        /*009a*/ 	.short	(.L_27 - .L_26)
.L_26:
        /*009c*/ 	.word	0x00000000
        /*00a0*/ 	.short	0x0004
        /*00a2*/ 	.short	0x001c
        /*00a4*/ 	.byte	0x00, 0xf0, 0x11, 0x00


	//----- nvinfo : EIATTR_KPARAM_INFO
	.align		4
.L_27:
        /*00a8*/ 	.byte	0x04, 0x17
        /*00aa*/ 	.short	(.L_29 - .L_28)
.L_28:
        /*00ac*/ 	.word	0x00000000
        /*00b0*/ 	.short	0x0003
        /*00b2*/ 	.short	0x0018
        /*00b4*/ 	.byte	0x00, 0xf0, 0x11, 0x00


	//----- nvinfo : EIATTR_KPARAM_INFO
	.align		4
.L_29:
        /*00b8*/ 	.byte	0x04, 0x17
        /*00ba*/ 	.short	(.L_31 - .L_30)
.L_30:
        /*00bc*/ 	.word	0x00000000
        /*00c0*/ 	.short	0x0002
        /*00c2*/ 	.short	0x0010
        /*00c4*/ 	.byte	0x00, 0xf4, 0x21, 0x00


	//----- nvinfo : EIATTR_KPARAM_INFO
	.align		4
.L_31:
        /*00c8*/ 	.byte	0x04, 0x17
        /*00ca*/ 	.short	(.L_33 - .L_32)
.L_32:
        /*00cc*/ 	.word	0x00000000
        /*00d0*/ 	.short	0x0001
        /*00d2*/ 	.short	0x0008
        /*00d4*/ 	.byte	0x00, 0xf4, 0x21, 0x00


	//----- nvinfo : EIATTR_KPARAM_INFO
	.align		4
.L_33:
        /*00d8*/ 	.byte	0x04, 0x17
        /*00da*/ 	.short	(.L_35 - .L_34)
.L_34:
        /*00dc*/ 	.word	0x00000000
        /*00e0*/ 	.short	0x0000
        /*00e2*/ 	.short	0x0000
        /*00e4*/ 	.byte	0x00, 0xf4, 0x21, 0x00


	//----- nvinfo : EIATTR_SPARSE_MMA_MASK
	.align		4
.L_35:
        /*00e8*/ 	.byte	0x03, 0x50
        /*00ea*/ 	.short	0x0000


	//----- nvinfo : EIATTR_MAXREG_COUNT
	.align		4
        /*00ec*/ 	.byte	0x03, 0x1b
        /*00ee*/ 	.short	0x00ff


	//----- nvinfo : EIATTR_NUM_BARRIERS
	.align		4
        /*00f0*/ 	.byte	0x02, 0x4c
        /*00f2*/ 	.byte	0x01
	.zero		1


	//----- nvinfo : EIATTR_ANNOTATIONS
	.align		4
        /*00f4*/ 	.byte	0x04, 0x55
        /*00f6*/ 	.short	(.L_37 - .L_36)


	//   ....[0]....
.L_36:
        /*00f8*/ 	.word	0x00000001
        /*00fc*/ 	.byte	0xb0, 0x00, 0x00, 0x00, 0x01, 0x00, 0x00, 0x00, 0x60, 0x07, 0x00, 0x00, 0x01, 0x00, 0x00, 0x00
        /* <DEDUP_REMOVED lines=520> */
        /*218c*/ 	.byte	0xc0, 0x14, 0x01, 0x00


	//----- nvinfo : EIATTR_MERCURY_ISA_VERSION
	.align		4
.L_37:
        /*2190*/ 	.byte	0x03, 0x5f
        /*2192*/ 	.short	0x0101


	//----- nvinfo : EIATTR_EXIT_INSTR_OFFSETS
	.align		4
        /*2194*/ 	.byte	0x04, 0x1c
        /*2196*/ 	.short	(.L_39 - .L_38)


	//   ....[0]....
.L_38:
        /*2198*/ 	.word	0x00018e60


	//   ....[1]....
        /*219c*/ 	.word	0x00018e80


	//----- nvinfo : EIATTR_REQNTID
	.align		4
.L_39:
        /*21a0*/ 	.byte	0x04, 0x10
        /*21a2*/ 	.short	(.L_41 - .L_40)
.L_40:
        /*21a4*/ 	.word	0x00000080
        /*21a8*/ 	.word	0x00000001
        /*21ac*/ 	.word	0x00000001


	//----- nvinfo : EIATTR_CBANK_PARAM_SIZE
	.align		4
.L_41:
        /*21b0*/ 	.byte	0x03, 0x19
        /*21b2*/ 	.short	0x0050


	//----- nvinfo : EIATTR_PARAM_CBANK
	.align		4
        /*21b4*/ 	.byte	0x04, 0x0a
        /*21b6*/ 	.short	(.L_43 - .L_42)
	.align		4
.L_42:
        /*21b8*/ 	.word	index@(.nv.constant0.matmul_kernel)
        /*21bc*/ 	.short	0x0210
        /*21be*/ 	.short	0x0050


	//----- nvinfo : EIATTR_SW_WAR
	.align		4
.L_43:
        /*21c0*/ 	.byte	0x04, 0x36
        /*21c2*/ 	.short	(.L_45 - .L_44)
.L_44:
        /*21c4*/ 	.word	0x00000008
.L_45:


//--------------------- .nv.callgraph             --------------------------
	.section	.nv.callgraph,"",@"SHT_CUDA_CALLGRAPH"
	.align	4
	.sectionentsize	8
	.align		4
        /*0000*/ 	.word	0x00000000
	.align		4
        /*0004*/ 	.word	0xffffffff
	.align		4
        /*0008*/ 	.word	0x00000000
	.align		4
        /*000c*/ 	.word	0xfffffffe
	.align		4
        /*0010*/ 	.word	0x00000000
	.align		4
        /*0014*/ 	.word	0xfffffffd
	.align		4
        /*0018*/ 	.word	0x00000000
	.align		4
        /*001c*/ 	.word	0xfffffffc


//--------------------- .text.matmul_kernel       --------------------------
	.section	.text.matmul_kernel,"ax",@progbits
	.align	128
        .global         matmul_kernel
        .type           matmul_kernel,@function
        .size           matmul_kernel,(.L_x_3 - matmul_kernel)
        .other          matmul_kernel,@"STO_CUDA_ENTRY STV_DEFAULT"
matmul_kernel:
.text.matmul_kernel:
[----:B------:R-:W1:Y:S08]  /*0000*/  LDC R1, c[0x0][0x28] ;  /* 0x00000a00ff017b82 */ /* 0x000e700000000800 */
[----:B------:R-:W2:Y:S01]  /*0010*/  LDC.64 R2, c[0x0][0x228] ;  /* 0x00008a00ff027b82 */ /* 0x000ea20000000a00 */
[----:B-1----:R-:W-:Y:S01]  /*0020*/  VIADD R1, R1, 0xfffffa30 ;  /* 0xfffffa3001017836 */ /* 0x002fe20000000000 */
[----:B------:R-:W1:Y:S01]  /*0030*/  S2R R5, SR_CTAID.X ;  /* 0x0000000000057919 */ /* 0x000e620000002500 */
[----:B------:R-:W-:Y:S01]  /*0040*/  ULDC UR5, c[0x0][0x240] ;  /* 0x0000900000057ab9 */ /* 0x000fe20000000800 */
[----:B------:R-:W-:Y:S01]  /*0050*/  ULDC.64 UR8, c[0x0][0x218] ;  /* 0x0000860000087ab9 */ /* 0x000fe20000000a00 */
[----:B------:R-:W-:Y:S01]  /*0060*/  ULDC.64 UR6, c[0x0][0x210] ;  /* 0x0000840000067ab9 */ /* 0x000fe20000000a00 */
[----:B------:R-:W-:Y:S01]  /*0070*/  UMOV UR12, 0x400 ;  /* 0x00000400000c7882 */ /* 0x000fe20000000000 */
[----:B------:R-:W-:Y:S01]  /*0080*/  ULDC.64 UR16, c[0x0][0x208] ;  /* 0x0000820000107ab9 */ /* 0x000fe20000000a00 */
[----:B------:R-:W3:Y:S01]  /*0090*/  S2UR UR4, SR_CgaCtaId ;  /* 0x00000000000479c3 */ /* 0x000ee20000008800 */
[----:B--2---:R-:W-:Y:S01]  /*00a0*/  IMAD.MOV.U32 R84, RZ, RZ, R3 ;  /* 0x000000ffff547224 */ /* 0x004fe200078e0003 */
[----:B------:R2:W-:Y:S01]  /*00b0*/  STL.64 [R1+0x350], R2 ;  /* 0x0003500201007387 */ /* 0x0005e20000100a00 */
[----:B------:R-:W-:-:S02]  /*00c0*/  IMAD.MOV.U32 R80, RZ, RZ, R2 ;  /* 0x000000ffff507224 */ /* 0x000fc400078e0002 */
[----:B------:R-:W-:Y:S01]  /*00d0*/  VIADD R0, R84, 0xff ;  /* 0x000000ff54007836 */ /* 0x000fe20000000000 */
[----:B---3--:R-:W-:Y:S01]  /*00e0*/  ULEA UR12, UR4, UR12, 0x18 ;  /* 0x0000000c040c7291 */ /* 0x008fe2000f8ec03f */
[----:B-1----:R-:W-:-:S03]  /*00f0*/  IABS R8, R5 ;  /* 0x0000000500087213 */ /* 0x002fc60000000000 */
[----:B--2---:R-:W-:-:S04]  /*0100*/  SHF.R.S32.HI R3, RZ, 0x1f, R0 ;  /* 0x0000001fff037819 */ /* 0x004fc80000011400 */
[----:B------:R-:W-:-:S04]  /*0110*/  LEA.HI R3, R3, R0, RZ, 0x8 ;  /* 0x0000000003037211 */ /* 0x000fc800078f40ff */
[----:B------:R-:W-:-:S05]  /*0120*/  SHF.R.S32.HI R3, RZ, 0x8, R3 ;  /* 0x00000008ff037819 */ /* 0x000fca0000011403 */
[----:B------:R-:W-:-:S05]  /*0130*/  IMAD.SHL.U32 R4, R3, 0x8, RZ ;  /* 0x0000000803047824 */ /* 0x000fca00078e00ff */
[-C--:B------:R-:W-:Y:S02]  /*0140*/  IABS R7, R4.reuse ;  /* 0x0000000400077213 */ /* 0x080fe40000000000 */
[----:B------:R-:W-:Y:S02]  /*0150*/  IABS R10, R4 ;  /* 0x00000004000a7213 */ /* 0x000fe40000000000 */
[----:B------:R-:W1:Y:S08]  /*0160*/  I2F.RP R0, R7 ;  /* 0x0000000700007306 */ /* 0x000e700000209400 */
[----:B-1----:R-:W1:Y:S02]  /*0170*/  MUFU.RCP R0, R0 ;  /* 0x0000000000007308 */ /* 0x002e640000001000 */
[----:B-1----:R-:W-:-:S02]  /*0180*/  VIADD R2, R0, 0xffffffe ;  /* 0x0ffffffe00027836 */ /* 0x002fc40000000000 */
[----:B------:R-:W-:-:S04]  /*0190*/  IMAD.MOV R0, RZ, RZ, -R10 ;  /* 0x000000ffff007224 */ /* 0x000fc800078e0a0a */
[----:B------:R1:W2:Y:S02]  /*01a0*/  F2I.FTZ.U32.TRUNC.NTZ R3, R2 ;  /* 0x0000000200037305 */ /* 0x0002a4000021f000 */
[----:B-1----:R-:W-:Y:S02]  /*01b0*/  IMAD.MOV.U32 R2, RZ, RZ, RZ ;  /* 0x000000ffff027224 */ /* 0x002fe400078e00ff */
[----:B--2---:R-:W-:-:S04]  /*01c0*/  IMAD.MOV R6, RZ, RZ, -R3 ;  /* 0x000000ffff067224 */ /* 0x004fc800078e0a03 */
[----:B------:R-:W-:Y:S02]  /*01d0*/  IMAD R9, R6, R7, RZ ;  /* 0x0000000706097224 */ /* 0x000fe400078e02ff */
[----:B------:R-:W-:Y:S02]  /*01e0*/  IMAD.MOV.U32 R6, RZ, RZ, R8 ;  /* 0x000000ffff067224 */ /* 0x000fe400078e0008 */
[----:B------:R-:W-:Y:S01]  /*01f0*/  IMAD.HI.U32 R3, R3, R9, R2 ;  /* 0x0000000903037227 */ /* 0x000fe200078e0002 */
[----:B------:R-:W-:-:S05]  /*0200*/  IABS R9, R84 ;  /* 0x0000005400097213 */ /* 0x000fca0000000000 */
[----:B------:R-:W-:-:S04]  /*0210*/  IMAD.HI.U32 R3, R3, R6, RZ ;  /* 0x0000000603037227 */ /* 0x000fc800078e00ff */
[----:B------:R-:W-:-:S05]  /*0220*/  IMAD R0, R3, R0, R6 ;  /* 0x0000000003007224 */ /* 0x000fca00078e0206 */
[----:B------:R-:W-:-:S13]  /*0230*/  ISETP.GT.U32.AND P1, PT, R7, R0, PT ;  /* 0x000000000700720c */ /* 0x000fda0003f24070 */
[----:B------:R-:W-:Y:S02]  /*0240*/  @!P1 IMAD.IADD R0, R0, 0x1, -R7 ;  /* 0x0000000100009824 */ /* 0x000fe400078e0a07 */
[----:B------:R-:W-:Y:S01]  /*0250*/  @!P1 VIADD R3, R3, 0x1 ;  /* 0x0000000103039836 */ /* 0x000fe20000000000 */
[----:B------:R-:W-:Y:S02]  /*0260*/  ISETP.NE.AND P1, PT, R4, RZ, PT ;  /* 0x000000ff0400720c */ /* 0x000fe40003f25270 */
[----:B------:R-:W-:Y:S02]  /*0270*/  ISETP.GE.U32.AND P0, PT, R0, R7, PT ;  /* 0x000000070000720c */ /* 0x000fe40003f06070 */
[----:B------:R-:W-:-:S04]  /*0280*/  LOP3.LUT R0, R5, R4, RZ, 0x3c, !PT ;  /* 0x0000000405007212 */ /* 0x000fc800078e3cff */
[----:B------:R-:W-:Y:S01]  /*0290*/  ISETP.GE.AND P2, PT, R0, RZ, PT ;  /* 0x000000ff0000720c */ /* 0x000fe20003f46270 */
[----:B------:R-:W-:-:S06]  /*02a0*/  VIADD R0, R80, 0x7f ;  /* 0x0000007f50007836 */ /* 0x000fcc0000000000 */
[----:B------:R-:W-:-:S04]  /*02b0*/  @P0 VIADD R3, R3, 0x1 ;  /* 0x0000000103030836 */ /* 0x000fc80000000000 */
[----:B------:R-:W-:Y:S01]  /*02c0*/  IMAD.MOV.U32 R2, RZ, RZ, R3 ;  /* 0x000000ffff027224 */ /* 0x000fe200078e0003 */
[----:B------:R-:W-:-:S03]  /*02d0*/  SHF.R.S32.HI R3, RZ, 0x1f, R0 ;  /* 0x0000001fff037819 */ /* 0x000fc60000011400 */
[----:B------:R-:W-:Y:S01]  /*02e0*/  @!P2 IMAD.MOV R2, RZ, RZ, -R2 ;  /* 0x000000ffff02a224 */ /* 0x000fe200078e0a02 */
[----:B------:R-:W-:Y:S02]  /*02f0*/  @!P1 LOP3.LUT R2, RZ, R4, RZ, 0x33, !PT ;  /* 0x00000004ff029212 */ /* 0x000fe400078e33ff */
[----:B------:R-:W-:-:S03]  /*0300*/  LEA.HI R3, R3, R0, RZ, 0x7 ;  /* 0x0000000003037211 */ /* 0x000fc600078f38ff */
[----:B------:R-:W-:Y:S02]  /*0310*/  IMAD.SHL.U32 R16, R2, 0x8, RZ ;  /* 0x0000000802107824 */ /* 0x000fe400078e00ff */
[----:B------:R-:W-:-:S03]  /*0320*/  IMAD.MOV R2, RZ, RZ, -R2 ;  /* 0x000000ffff027224 */ /* 0x000fc600078e0a02 */
[----:B------:R-:W-:Y:S01]  /*0330*/  LEA.HI.SX32 R3, R3, -R16, 0x19 ;  /* 0x8000001003037211 */ /* 0x000fe200078fcaff */
[----:B------:R-:W-:Y:S02]  /*0340*/  IMAD R14, R4, R2, R5 ;  /* 0x00000002040e7224 */ /* 0x000fe400078e0205 */
[----:B------:R-:W-:Y:S01]  /*0350*/  IMAD.MOV.U32 R2, RZ, RZ, RZ ;  /* 0x000000ffff027224 */ /* 0x000fe200078e00ff */
[----:B------:R-:W-:Y:S02]  /*0360*/  VIMNMX R15, R3, 0x8, PT ;  /* 0x00000008030f7848 */ /* 0x000fe40003fe0100 */
[----:B------:R-:W-:Y:S02]  /*0370*/  IABS R4, R14 ;  /* 0x0000000e00047213 */ /* 0x000fe40000000000 */
[-C--:B------:R-:W-:Y:S02]  /*0380*/  IABS R8, R15.reuse ;  /* 0x0000000f00087213 */ /* 0x080fe40000000000 */
[----:B------:R-:W-:-:S02]  /*0390*/  IABS R6, R15 ;  /* 0x0000000f00067213 */ /* 0x000fc40000000000 */
[----:B------:R-:W1:Y:S03]  /*03a0*/  I2F.RP R0, R8 ;  /* 0x0000000800007306 */ /* 0x000e660000209400 */
[----:B------:R-:W-:-:S05]  /*03b0*/  IMAD.MOV R6, RZ, RZ, -R6 ;  /* 0x000000ffff067224 */ /* 0x000fca00078e0a06 */
[----:B-1----:R-:W1:Y:S02]  /*03c0*/  MUFU.RCP R0, R0 ;  /* 0x0000000000007308 */ /* 0x002e640000001000 */
[----:B-1----:R-:W-:-:S06]  /*03d0*/  VIADD R3, R0, 0xffffffe ;  /* 0x0ffffffe00037836 */ /* 0x002fcc0000000000 */
[----:B------:R-:W1:Y:S02]  /*03e0*/  F2I.FTZ.U32.TRUNC.NTZ R3, R3 ;  /* 0x0000000300037305 */ /* 0x000e64000021f000 */
[----:B-1----:R-:W-:-:S04]  /*03f0*/  IMAD.MOV R7, RZ, RZ, -R3 ;  /* 0x000000ffff077224 */ /* 0x002fc800078e0a03 */
[----:B------:R-:W-:-:S04]  /*0400*/  IMAD R5, R7, R8, RZ ;  /* 0x0000000807057224 */ /* 0x000fc800078e02ff */
[----:B------:R-:W-:Y:S01]  /*0410*/  IMAD.HI.U32 R0, R3, R5, R2 ;  /* 0x0000000503007227 */ /* 0x000fe200078e0002 */
[----:B------:R-:W-:-:S03]  /*0420*/  IABS R3, R80 ;  /* 0x0000005000037213 */ /* 0x000fc60000000000 */
[----:B------:R-:W-:Y:S02]  /*0430*/  IMAD.MOV.U32 R5, RZ, RZ, R4 ;  /* 0x000000ffff057224 */ /* 0x000fe400078e0004 */
[----:B------:R-:W-:Y:S02]  /*0440*/  IMAD.MOV.U32 R2, RZ, RZ, R9 ;  /* 0x000000ffff027224 */ /* 0x000fe400078e0009 */
[----:B------:R-:W-:Y:S02]  /*0450*/  IMAD.HI.U32 R4, R0, R5, RZ ;  /* 0x0000000500047227 */ /* 0x000fe400078e00ff */
[----:B------:R-:W1:Y:S01]  /*0460*/  I2F.RP R7, R2 ;  /* 0x0000000200077306 */ /* 0x000e620000209400 */
[----:B------:R-:W2:Y:S01]  /*0470*/  S2R R0, SR_TID.X ;  /* 0x0000000000007919 */ /* 0x000ea20000002100 */
[----:B------:R-:W-:-:S05]  /*0480*/  IMAD R5, R4, R6, R5 ;  /* 0x0000000604057224 */ /* 0x000fca00078e0205 */
[----:B------:R-:W-:Y:S01]  /*0490*/  ISETP.GT.U32.AND P1, PT, R8, R5, PT ;  /* 0x000000050800720c */ /* 0x000fe20003f24070 */
[----:B------:R-:W3:Y:S08]  /*04a0*/  I2F.RP R6, R3 ;  /* 0x0000000300067306 */ /* 0x000ef00000209400 */
[----:B-1----:R-:W1:Y:S04]  /*04b0*/  MUFU.RCP R7, R7 ;  /* 0x0000000700077308 */ /* 0x002e680000001000 */
[----:B------:R-:W-:-:S02]  /*04c0*/  @!P1 IMAD.IADD R5, R5, 0x1, -R8 ;  /* 0x0000000105059824 */ /* 0x000fc400078e0a08 */
[----:B------:R-:W-:Y:S01]  /*04d0*/  @!P1 VIADD R4, R4, 0x1 ;  /* 0x0000000104049836 */ /* 0x000fe20000000000 */
[----:B------:R-:W-:Y:S01]  /*04e0*/  ISETP.NE.AND P1, PT, R15, RZ, PT ;  /* 0x000000ff0f00720c */ /* 0x000fe20003f25270 */
[----:B---3--:R-:W3:Y:S01]  /*04f0*/  MUFU.RCP R6, R6 ;  /* 0x0000000600067308 */ /* 0x008ee20000001000 */
[----:B------:R-:W-:Y:S02]  /*0500*/  ISETP.GE.U32.AND P0, PT, R5, R8, PT ;  /* 0x000000080500720c */ /* 0x000fe40003f06070 */
[----:B------:R-:W-:-:S04]  /*0510*/  LOP3.LUT R5, R14, R15, RZ, 0x3c, !PT ;  /* 0x0000000f0e057212 */ /* 0x000fc800078e3cff */
[----:B------:R-:W-:Y:S01]  /*0520*/  ISETP.GE.AND P2, PT, R5, RZ, PT ;  /* 0x000000ff0500720c */ /* 0x000fe20003f46270 */
[----:B-1----:R-:W-:Y:S01]  /*0530*/  VIADD R8, R7, 0xffffffe ;  /* 0x0ffffffe07087836 */ /* 0x002fe20000000000 */
[C---:B--2---:R-:W-:Y:S02]  /*0540*/  LOP3.LUT R203, R0.reuse, 0x7f, RZ, 0xc0, !PT ;  /* 0x0000007f00cb7812 */ /* 0x044fe400078ec0ff */
[----:B------:R-:W-:Y:S01]  /*0550*/  LOP3.LUT R13, R0, 0x60, RZ, 0xc0, !PT ;  /* 0x00000060000d7812 */ /* 0x000fe200078ec0ff */
[----:B------:R-:W1:Y:S02]  /*0560*/  F2I.FTZ.U32.TRUNC.NTZ R5, R8 ;  /* 0x0000000800057305 */ /* 0x000e64000021f000 */
[----:B------:R-:W-:Y:S01]  /*0570*/  @P0 VIADD R4, R4, 0x1 ;  /* 0x0000000104040836 */ /* 0x000fe20000000000 */
[----:B------:R-:W-:Y:S01]  /*0580*/  LOP3.LUT R210, R0, 0x1f, RZ, 0xc0, !PT ;  /* 0x0000001f00d27812 */ /* 0x000fe200078ec0ff */
[----:B---3--:R-:W-:Y:S01]  /*0590*/  VIADD R10, R6, 0xffffffe ;  /* 0x0ffffffe060a7836 */ /* 0x008fe20000000000 */
[----:B------:R-:W-:Y:S01]  /*05a0*/  SHF.R.U32.HI R13, RZ, 0x1, R13 ;  /* 0x00000001ff0d7819 */ /* 0x000fe2000001160d */
[----:B------:R-:W-:Y:S01]  /*05b0*/  IMAD.MOV.U32 R17, RZ, RZ, R4 ;  /* 0x000000ffff117224 */ /* 0x000fe200078e0004 */
[----:B------:R-:W-:Y:S01]  /*05c0*/  SHF.R.U32.HI R4, RZ, 0x5, R0 ;  /* 0x00000005ff047819 */ /* 0x000fe20000011600 */
[----:B------:R-:W2:Y:S02]  /*05d0*/  F2I.FTZ.U32.TRUNC.NTZ R11, R10 ;  /* 0x0000000a000b7305 */ /* 0x000ea4000021f000 */
[----:B------:R-:W-:Y:S01]  /*05e0*/  @!P2 IMAD.MOV R17, RZ, RZ, -R17 ;  /* 0x000000ffff11a224 */ /* 0x000fe200078e0a11 */
[----:B------:R-:W-:-:S02]  /*05f0*/  @!P1 LOP3.LUT R17, RZ, R15, RZ, 0x33, !PT ;  /* 0x0000000fff119212 */ /* 0x000fc400078e33ff */
[----:B------:R-:W-:Y:S01]  /*0600*/  SGXT.U32 R4, R4, 0x2 ;  /* 0x000000020404781a */ /* 0x000fe20000000000 */
[----:B-1----:R-:W-:Y:S02]  /*0610*/  IMAD.MOV R7, RZ, RZ, -R5 ;  /* 0x000000ffff077224 */ /* 0x002fe400078e0a05 */
[----:B------:R-:W-:Y:S02]  /*0620*/  IMAD.SHL.U32 R9, R17, 0x100, RZ ;  /* 0x0000010011097824 */ /* 0x000fe400078e00ff */
[----:B------:R-:W-:Y:S02]  /*0630*/  IMAD R7, R7, R2, RZ ;  /* 0x0000000207077224 */ /* 0x000fe400078e02ff */
[----:B------:R-:W-:Y:S01]  /*0640*/  IMAD.MOV R8, RZ, RZ, -R17 ;  /* 0x000000ffff087224 */ /* 0x000fe200078e0a11 */
[----:B------:R-:W-:Y:S01]  /*0650*/  LOP3.LUT R6, R9, R4, RZ, 0xfc, !PT ;  /* 0x0000000409067212 */ /* 0x000fe200078efcff */
[----:B------:R-:W-:Y:S02]  /*0660*/  IMAD.MOV.U32 R4, RZ, RZ, RZ ;  /* 0x000000ffff047224 */ /* 0x000fe400078e00ff */
[----:B--2---:R-:W-:Y:S01]  /*0670*/  IMAD.MOV R10, RZ, RZ, -R11 ;  /* 0x000000ffff0a7224 */ /* 0x004fe200078e0a0b */
[----:B------:R-:W-:Y:S01]  /*0680*/  IABS R12, R6 ;  /* 0x00000006000c7213 */ /* 0x000fe20000000000 */
[----:B------:R-:W-:Y:S01]  /*0690*/  IMAD.HI.U32 R5, R5, R7, R4 ;  /* 0x0000000705057227 */ /* 0x000fe200078e0004 */
[----:B------:R-:W-:-:S02]  /*06a0*/  LOP3.LUT R18, R6, 0xfc, RZ, 0xfc, !PT ;  /* 0x000000fc06127812 */ /* 0x000fc400078efcff */
[C---:B------:R-:W-:Y:S01]  /*06b0*/  LOP3.LUT R19, R6.reuse, 0x4, RZ, 0xfc, !PT ;  /* 0x0000000406137812 */ /* 0x040fe200078efcff */
[----:B------:R-:W-:Y:S01]  /*06c0*/  IMAD.SHL.U32 R4, R203, 0x4, RZ ;  /* 0x00000004cb047824 */ /* 0x000fe200078e00ff */
[----:B------:R-:W-:Y:S01]  /*06d0*/  IABS R212, R18 ;  /* 0x0000001200d47213 */ /* 0x000fe20000000000 */
[----:B------:R-:W-:Y:S01]  /*06e0*/  IMAD.HI.U32 R7, R5, R12, RZ ;  /* 0x0000000c05077227 */ /* 0x000fe200078e00ff */
[----:B------:R-:W-:Y:S02]  /*06f0*/  LOP3.LUT R20, R6, 0x8, RZ, 0xfc, !PT ;  /* 0x0000000806147812 */ /* 0x000fe400078efcff */
[----:B------:R-:W-:Y:S01]  /*0700*/  LOP3.LUT R13, R4, R13, RZ, 0x3c, !PT ;  /* 0x0000000d040d7212 */ /* 0x000fe200078e3cff */
[----:B------:R-:W-:Y:S01]  /*0710*/  IMAD.MOV R7, RZ, RZ, -R7 ;  /* 0x000000ffff077224 */ /* 0x000fe200078e0a07 */
[----:B------:R-:W-:Y:S01]  /*0720*/  LOP3.LUT R21, R6, 0x14, RZ, 0xfc, !PT ;  /* 0x0000001406157812 */ /* 0x000fe200078efcff */
[----:B------:R-:W-:Y:S01]  /*0730*/  IMAD R4, R15, R8, R14 ;  /* 0x000000080f047224 */ /* 0x000fe200078e020e */
[----:B------:R-:W-:Y:S01]  /*0740*/  IABS R14, R19 ;  /* 0x00000013000e7213 */ /* 0x000fe20000000000 */
[----:B------:R-:W-:Y:S01]  /*0750*/  IMAD.HI.U32 R8, R5, R212, RZ ;  /* 0x000000d405087227 */ /* 0x000fe200078e00ff */
[----:B------:R1:W-:Y:S01]  /*0760*/  STL [R1+0x254], R13 ;  /* 0x0002540d01007387 */ /* 0x0003e20000100800 */
[----:B------:R-:W-:-:S02]  /*0770*/  IABS R15, R20 ;  /* 0x00000014000f7213 */ /* 0x000fc40000000000 */
[----:B------:R-:W-:Y:S01]  /*0780*/  IMAD R7, R2, R7, R12 ;  /* 0x0000000702077224 */ /* 0x000fe200078e020c */
[----:B------:R-:W-:Y:S01]  /*0790*/  ISETP.GE.AND P1, PT, R20, RZ, PT ;  /* 0x000000ff1400720c */ /* 0x000fe20003f26270 */
[----:B------:R-:W-:Y:S01]  /*07a0*/  IMAD.MOV R17, RZ, RZ, -R8 ;  /* 0x000000ffff117224 */ /* 0x000fe200078e0a08 */
[----:B------:R-:W-:Y:S01]  /*07b0*/  LOP3.LUT R20, R6, 0x10, RZ, 0xfc, !PT ;  /* 0x0000001006147812 */ /* 0x000fe200078efcff */
[----:B------:R-:W-:Y:S01]  /*07c0*/  IMAD.HI.U32 R12, R5, R15, RZ ;  /* 0x0000000f050c7227 */ /* 0x000fe200078e00ff */
[----:B------:R-:W-:Y:S02]  /*07d0*/  ISETP.GT.U32.AND P0, PT, R2, R7, PT ;  /* 0x000000070200720c */ /* 0x000fe40003f04070 */
[----:B------:R-:W-:Y:S01]  /*07e0*/  ISETP.GE.AND P3, PT, R19, RZ, PT ;  /* 0x000000ff1300720c */ /* 0x000fe20003f66270 */
[----:B-1----:R-:W-:Y:S01]  /*07f0*/  IMAD R13, R10, R3, RZ ;  /* 0x000000030a0d7224 */ /* 0x002fe200078e02ff */
[----:B------:R-:W-:Y:S01]  /*0800*/  LOP3.LUT R23, R6, 0x1c, RZ, 0xfc, !PT ;  /* 0x0000001c06177812 */ /* 0x000fe200078efcff */
[----:B------:R-:W-:Y:S01]  /*0810*/  IMAD R212, R2, R17, R212 ;  /* 0x0000001102d47224 */ /* 0x000fe200078e02d4 */
[C---:B------:R-:W-:Y:S01]  /*0820*/  LOP3.LUT R22, R6.reuse, 0x18, RZ, 0xfc, !PT ;  /* 0x0000001806167812 */ /* 0x040fe200078efcff */
[----:B------:R-:W-:Y:S01]  /*0830*/  IMAD.MOV.U32 R10, RZ, RZ, RZ ;  /* 0x000000ffff0a7224 */ /* 0x000fe200078e00ff */
[----:B------:R-:W-:Y:S01]  /*0840*/  LOP3.LUT R25, R6, 0x24, RZ, 0xfc, !PT ;  /* 0x0000002406197812 */ /* 0x000fe200078efcff */
[----:B------:R-:W-:Y:S01]  /*0850*/  IMAD.MOV R12, RZ, RZ, -R12 ;  /* 0x000000ffff0c7224 */ /* 0x000fe200078e0a0c */
[----:B------:R-:W-:Y:S01]  /*0860*/  ISETP.GT.U32.AND P4, PT, R2, R212, PT ;  /* 0x000000d40200720c */ /* 0x000fe20003f84070 */
[----:B------:R-:W-:Y:S01]  /*0870*/  IMAD.HI.U32 R8, R11, R13, R10 ;  /* 0x0000000d0b087227 */ /* 0x000fe200078e000a */
[----:B------:R-:W-:-:S02]  /*0880*/  LOP3.LUT R24, R6, 0x20, RZ, 0xfc, !PT ;  /* 0x0000002006187812 */ /* 0x000fc400078efcff */
[C---:B------:R-:W-:Y:S01]  /*0890*/  LOP3.LUT R26, R6.reuse, 0x28, RZ, 0xfc, !PT ;  /* 0x00000028061a7812 */ /* 0x040fe200078efcff */
[----:B------:R-:W-:Y:S01]  /*08a0*/  IMAD.HI.U32 R11, R5, R14, RZ ;  /* 0x0000000e050b7227 */ /* 0x000fe200078e00ff */
[C---:B------:R-:W-:Y:S02]  /*08b0*/  LOP3.LUT R29, R6.reuse, 0x3c, RZ, 0xfc, !PT ;  /* 0x0000003c061d7812 */ /* 0x040fe400078efcff */
[C---:B------:R-:W-:Y:S01]  /*08c0*/  LOP3.LUT R31, R6.reuse, 0x40, RZ, 0xfc, !PT ;  /* 0x00000040061f7812 */ /* 0x040fe200078efcff */
[----:B------:R-:W-:Y:S01]  /*08d0*/  IMAD.MOV R11, RZ, RZ, -R11 ;  /* 0x000000ffff0b7224 */ /* 0x000fe200078e0a0b */
[----:B------:R-:W-:Y:S01]  /*08e0*/  LOP3.LUT R32, R6, 0x44, RZ, 0xfc, !PT ;  /* 0x0000004406207812 */ /* 0x000fe200078efcff */
[----:B------:R-:W-:Y:S01]  /*08f0*/  @!P0 IMAD.IADD R7, R7, 0x1, -R2 ;  /* 0x0000000107078824 */ /* 0x000fe200078e0a02 */
[----:B------:R-:W-:Y:S01]  /*0900*/  IABS R27, R31 ;  /* 0x0000001f001b7213 */ /* 0x000fe20000000000 */
[C---:B------:R-:W-:Y:S01]  /*0910*/  IMAD R11, R2.reuse, R11, R14 ;  /* 0x0000000b020b7224 */ /* 0x040fe200078e020e */
[----:B------:R-:W-:Y:S01]  /*0920*/  IABS R28, R32 ;  /* 0x00000020001c7213 */ /* 0x000fe20000000000 */
[C---:B------:R-:W-:Y:S01]  /*0930*/  IMAD R13, R2.reuse, R12, R15 ;  /* 0x0000000c020d7224 */ /* 0x040fe200078e020f */
[----:B------:R-:W-:Y:S01]  /*0940*/  ISETP.GT.U32.AND P6, PT, R2, R7, PT ;  /* 0x000000070200720c */ /* 0x000fe20003fc4070 */
[----:B------:R-:W-:Y:S01]  /*0950*/  @!P4 IMAD.IADD R212, R212, 0x1, -R2 ;  /* 0x00000001d4d4c824 */ /* 0x000fe200078e0a02 */
[----:B------:R-:W-:Y:S01]  /*0960*/  ISETP.GT.U32.AND P0, PT, R2, R11, PT ;  /* 0x0000000b0200720c */ /* 0x000fe20003f04070 */
[----:B------:R-:W-:Y:S01]  /*0970*/  IMAD.IADD R10, R16, 0x1, R4 ;  /* 0x00000001100a7824 */ /* 0x000fe200078e0204 */
[----:B------:R-:W-:-:S02]  /*0980*/  ISETP.GT.U32.AND P4, PT, R2, R13, PT ;  /* 0x0000000d0200720c */ /* 0x000fc40003f84070 */
[----:B------:R-:W-:Y:S01]  /*0990*/  LOP3.LUT R4, R6, 0xc, RZ, 0xfc, !PT ;  /* 0x0000000c06047812 */ /* 0x000fe200078efcff */
[----:B------:R-:W-:Y:S01]  /*09a0*/  IMAD R82, R10, 0x80, R203 ;  /* 0x000000800a527824 */ /* 0x000fe200078e02cb */
[----:B------:R-:W-:Y:S02]  /*09b0*/  IABS R16, R20 ;  /* 0x0000001400107213 */ /* 0x000fe40000000000 */
[----:B------:R-:W-:Y:S02]  /*09c0*/  ISETP.GE.AND P2, PT, R4, RZ, PT ;  /* 0x000000ff0400720c */ /* 0x000fe40003f46270 */
[----:B------:R-:W-:Y:S01]  /*09d0*/  IABS R15, R4 ;  /* 0x00000004000f7213 */ /* 0x000fe20000000000 */
[--C-:B------:R-:W-:Y:S01]  /*09e0*/  @!P6 IMAD.IADD R7, R7, 0x1, -R2.reuse ;  /* 0x000000010707e824 */ /* 0x100fe200078e0a02 */
[----:B------:R-:W-:Y:S01]  /*09f0*/  IABS R4, R21 ;  /* 0x0000001500047213 */ /* 0x000fe20000000000 */
[--C-:B------:R-:W-:Y:S01]  /*0a00*/  @!P0 IMAD.IADD R11, R11, 0x1, -R2.reuse ;  /* 0x000000010b0b8824 */ /* 0x100fe200078e0a02 */
[----:B------:R-:W-:Y:S01]  /*0a10*/  ISETP.GE.AND P6, PT, R18, RZ, PT ;  /* 0x000000ff1200720c */ /* 0x000fe20003fc6270 */
[----:B------:R-:W-:Y:S01]  /*0a20*/  @!P4 IMAD.IADD R13, R13, 0x1, -R2 ;  /* 0x000000010d0dc824 */ /* 0x000fe200078e0a02 */
[----:B------:R-:W-:Y:S01]  /*0a30*/  ISETP.GE.AND P0, PT, R6, RZ, PT ;  /* 0x000000ff0600720c */ /* 0x000fe20003f06270 */
[----:B------:R-:W-:Y:S01]  /*0a40*/  IMAD.MOV.U32 R18, RZ, RZ, R4 ;  /* 0x000000ffff127224 */ /* 0x000fe200078e0004 */
[C---:B------:R-:W-:Y:S01]  /*0a50*/  ISETP.GT.U32.AND P5, PT, R2.reuse, R212, PT ;  /* 0x000000d40200720c */ /* 0x040fe20003fa4070 */
[C---:B------:R-:W-:Y:S01]  /*0a60*/  IMAD.HI.U32 R4, R5.reuse, R15, RZ ;  /* 0x0000000f05047227 */ /* 0x040fe200078e00ff */
[----:B------:R-:W-:Y:S01]  /*0a70*/  ISETP.GT.U32.AND P4, PT, R2, R13, PT ;  /* 0x0000000d0200720c */ /* 0x000fe20003f84070 */
[----:B------:R-:W-:Y:S01]  /*0a80*/  STL [R1+0x35c], R82 ;  /* 0x00035c5201007387 */ /* 0x000fe20000100800 */
[C---:B------:R-:W-:Y:S01]  /*0a90*/  LOP3.LUT R33, R6.reuse, 0x48, RZ, 0xfc, !PT ;  /* 0x0000004806217812 */ /* 0x040fe200078efcff */
[----:B------:R-:W-:Y:S01]  /*0aa0*/  IMAD.HI.U32 R12, R5, R16, RZ ;  /* 0x00000010050c7227 */ /* 0x000fe200078e00ff */
[----:B------:R-:W-:-:S02]  /*0ab0*/  LOP3.LUT R34, R6, 0x50, RZ, 0xfc, !PT ;  /* 0x0000005006227812 */ /* 0x000fc400078efcff */
[----:B------:R-:W-:Y:S01]  /*0ac0*/  IABS R30, R33 ;  /* 0x00000021001e7213 */ /* 0x000fe20000000000 */
[----:B------:R-:W-:Y:S01]  /*0ad0*/  IMAD.MOV R4, RZ, RZ, -R4 ;  /* 0x000000ffff047224 */ /* 0x000fe200078e0a04 */
[C---:B------:R-:W-:Y:S01]  /*0ae0*/  LOP3.LUT R37, R6.reuse, 0x54, RZ, 0xfc, !PT ;  /* 0x0000005406257812 */ /* 0x040fe200078efcff */
[----:B------:R-:W-:Y:S01]  /*0af0*/  IMAD.HI.U32 R14, R5, R18, RZ ;  /* 0x00000012050e7227 */ /* 0x000fe200078e00ff */
[C---:B------:R-:W-:Y:S02]  /*0b00*/  LOP3.LUT R38, R6.reuse, 0x58, RZ, 0xfc, !PT ;  /* 0x0000005806267812 */ /* 0x040fe400078efcff */
[C---:B------:R-:W-:Y:S01]  /*0b10*/  LOP3.LUT R39, R6.reuse, 0x5c, RZ, 0xfc, !PT ;  /* 0x0000005c06277812 */ /* 0x040fe200078efcff */
[----:B------:R-:W-:Y:S01]  /*0b20*/  IMAD.MOV R17, RZ, RZ, -R12 ;  /* 0x000000ffff117224 */ /* 0x000fe200078e0a0c */
[----:B------:R-:W-:Y:S01]  /*0b30*/  LOP3.LUT R40, R6, 0x60, RZ, 0xfc, !PT ;  /* 0x0000006006287812 */ /* 0x000fe200078efcff */
[C---:B------:R-:W-:Y:S01]  /*0b40*/  IMAD R12, R2.reuse, R4, R15 ;  /* 0x00000004020c7224 */ /* 0x040fe200078e020f */
[----:B------:R-:W-:Y:S01]  /*0b50*/  IABS R35, R39 ;  /* 0x0000002700237213 */ /* 0x000fe20000000000 */
[----:B------:R-:W-:Y:S01]  /*0b60*/  IMAD.MOV R19, RZ, RZ, -R14 ;  /* 0x000000ffff137224 */ /* 0x000fe200078e0a0e */
[----:B------:R-:W-:Y:S01]  /*0b70*/  IABS R36, R40 ;  /* 0x0000002800247213 */ /* 0x000fe20000000000 */
[----:B------:R-:W-:Y:S01]  /*0b80*/  IMAD R15, R2, R17, R16 ;  /* 0x00000011020f7224 */ /* 0x000fe200078e0210 */
[----:B------:R-:W-:Y:S01]  /*0b90*/  IABS R17, R22 ;  /* 0x0000001600117213 */ /* 0x000fe20000000000 */
[----:B------:R-:W-:Y:S01]  /*0ba0*/  IMAD.MOV.U32 R4, RZ, RZ, R7 ;  /* 0x000000ffff047224 */ /* 0x000fe200078e0007 */
[----:B------:R-:W-:Y:S01]  /*0bb0*/  LOP3.LUT R41, R6, 0x64, RZ, 0xfc, !PT ;  /* 0x0000006406297812 */ /* 0x000fe200078efcff */
[C---:B------:R-:W-:Y:S01]  /*0bc0*/  IMAD R16, R2.reuse, R19, R18 ;  /* 0x0000001302107224 */ /* 0x040fe200078e0212 */
[----:B------:R-:W-:Y:S01]  /*0bd0*/  IABS R18, R23 ;  /* 0x0000001700127213 */ /* 0x000fe20000000000 */
[----:B------:R-:W-:Y:S01]  /*0be0*/  @!P0 IMAD.MOV R4, RZ, RZ, -R4 ;  /* 0x000000ffff048224 */ /* 0x000fe200078e0a04 */
[----:B------:R-:W-:Y:S01]  /*0bf0*/  ISETP.GT.U32.AND P0, PT, R2, R15, PT ;  /* 0x0000000f0200720c */ /* 0x000fe20003f04070 */
[--C-:B------:R-:W-:Y:S01]  /*0c00*/  @!P5 IMAD.IADD R212, R212, 0x1, -R2.reuse ;  /* 0x00000001d4d4d824 */ /* 0x100fe200078e0a02 */
[C---:B------:R-:W-:Y:S01]  /*0c10*/  ISETP.GT.U32.AND P5, PT, R2.reuse, R11, PT ;  /* 0x0000000b0200720c */ /* 0x040fe20003fa4070 */
[----:B------:R-:W-:Y:S01]  /*0c20*/  @!P4 IMAD.IADD R13, R13, 0x1, -R2 ;  /* 0x000000010d0dc824 */ /* 0x000fe200078e0a02 */
[C---:B------:R-:W-:Y:S01]  /*0c30*/  ISETP.GT.U32.AND P4, PT, R2.reuse, R16, PT ;  /* 0x000000100200720c */ /* 0x040fe20003f84070 */
[----:B------:R-:W-:Y:S01]  /*0c40*/  @!P6 IMAD.MOV R212, RZ, RZ, -R212 ;  /* 0x000000ffffd4e224 */ /* 0x000fe200078e0ad4 */
[----:B------:R-:W-:Y:S01]  /*0c50*/  ISETP.GT.U32.AND P6, PT, R2, R12, PT ;  /* 0x0000000c0200720c */ /* 0x000fe20003fc4070 */
[----:B------:R-:W-:Y:S01]  /*0c60*/  IMAD.HI.U32 R14, R5, R17, RZ ;  /* 0x00000011050e7227 */ /* 0x000fe200078e00ff */
[----:B------:R-:W-:-:S02]  /*0c70*/  IABS R19, R24 ;  /* 0x0000001800137213 */ /* 0x000fc40000000000 */
[C---:B------:R-:W-:Y:S01]  /*0c80*/  LOP3.LUT R44, R6.reuse, 0x74, RZ, 0xfc, !PT ;  /* 0x00000074062c7812 */ /* 0x040fe200078efcff */
[----:B------:R-:W-:Y:S01]  /*0c90*/  IMAD.MOV R14, RZ, RZ, -R14 ;  /* 0x000000ffff0e7224 */ /* 0x000fe200078e0a0e */
[C---:B------:R-:W-:Y:S01]  /*0ca0*/  LOP3.LUT R45, R6.reuse, 0x78, RZ, 0xfc, !PT ;  /* 0x00000078062d7812 */ /* 0x040fe200078efcff */
[--C-:B------:R-:W-:Y:S01]  /*0cb0*/  @!P0 IMAD.IADD R15, R15, 0x1, -R2.reuse ;  /* 0x000000010f0f8824 */ /* 0x100fe200078e0a02 */
[----:B------:R-:W-:Y:S01]  /*0cc0*/  LOP3.LUT R46, R6, 0x7c, RZ, 0xfc, !PT ;  /* 0x0000007c062e7812 */ /* 0x000fe200078efcff */
[--C-:B------:R-:W-:Y:S01]  /*0cd0*/  @!P5 IMAD.IADD R11, R11, 0x1, -R2.reuse ;  /* 0x000000010b0bd824 */ /* 0x100fe200078e0a02 */
[----:B------:R-:W-:Y:S01]  /*0ce0*/  ISETP.GE.AND P5, PT, R20, RZ, PT ;  /* 0x000000ff1400720c */ /* 0x000fe20003fa6270 */
[----:B------:R-:W-:Y:S01]  /*0cf0*/  @!P4 IMAD.IADD R16, R16, 0x1, -R2 ;  /* 0x000000011010c824 */ /* 0x000fe200078e0a02 */
[----:B------:R-:W-:Y:S01]  /*0d00*/  ISETP.GT.U32.AND P4, PT, R2, R15, PT ;  /* 0x0000000f0200720c */ /* 0x000fe20003f84070 */
[----:B------:R-:W-:Y:S01]  /*0d10*/  IMAD.MOV.U32 R7, RZ, RZ, R11 ;  /* 0x000000ffff077224 */ /* 0x000fe200078e000b */
[----:B------:R-:W-:Y:S01]  /*0d20*/  IABS R20, R25 ;  /* 0x0000001900147213 */ /* 0x000fe20000000000 */
[----:B------:R-:W-:Y:S01]  /*0d30*/  IMAD.HI.U32 R11, R5, R18, RZ ;  /* 0x00000012050b7227 */ /* 0x000fe200078e00ff */
[----:B------:R-:W-:-:S02]  /*0d40*/  IABS R42, R45 ;  /* 0x0000002d002a7213 */ /* 0x000fc40000000000 */
[----:B------:R-:W-:Y:S01]  /*0d50*/  IABS R43, R46 ;  /* 0x0000002e002b7213 */ /* 0x000fe20000000000 */
[----:B------:R-:W-:Y:S01]  /*0d60*/  IMAD.MOV R11, RZ, RZ, -R11 ;  /* 0x000000ffff0b7224 */ /* 0x000fe200078e0a0b */
[----:B------:R-:W-:Y:S01]  /*0d70*/  LOP3.LUT R47, R6, 0x80, RZ, 0xfc, !PT ;  /* 0x00000080062f7812 */ /* 0x000fe200078efcff */
[----:B------:R-:W-:Y:S01]  /*0d80*/  @!P6 IMAD.IADD R12, R12, 0x1, -R2 ;  /* 0x000000010c0ce824 */ /* 0x000fe200078e0a02 */
[----:B------:R-:W-:Y:S01]  /*0d90*/  ISETP.GE.AND P6, PT, R21, RZ, PT ;  /* 0x000000ff1500720c */ /* 0x000fe20003fc6270 */
[----:B------:R-:W-:Y:S01]  /*0da0*/  IMAD R18, R2, R11, R18 ;  /* 0x0000000b02127224 */ /* 0x000fe200078e0212 */
[----:B------:R-:W-:Y:S01]  /*0db0*/  LOP3.LUT R49, R6, 0x84, RZ, 0xfc, !PT ;  /* 0x0000008406317812 */ /* 0x000fe200078efcff */
[----:B------:R-:W-:Y:S01]  /*0dc0*/  @!P4 IMAD.IADD R15, R15, 0x1, -R2 ;  /* 0x000000010f0fc824 */ /* 0x000fe200078e0a02 */
[C---:B------:R-:W-:Y:S01]  /*0dd0*/  ISETP.GT.U32.AND P0, PT, R2.reuse, R12, PT ;  /* 0x0000000c0200720c */ /* 0x040fe20003f04070 */
[C---:B------:R-:W-:Y:S01]  /*0de0*/  IMAD R17, R2.reuse, R14, R17 ;  /* 0x0000000e02117224 */ /* 0x040fe200078e0211 */
[C---:B------:R-:W-:Y:S01]  /*0df0*/  ISETP.GT.U32.AND P4, PT, R2.reuse, R18, PT ;  /* 0x000000120200720c */ /* 0x040fe20003f84070 */
[----:B------:R-:W-:Y:S01]  /*0e00*/  @!P3 IMAD.MOV R7, RZ, RZ, -R7 ;  /* 0x000000ffff07b224 */ /* 0x000fe200078e0a07 */
[----:B------:R-:W-:Y:S01]  /*0e10*/  ISETP.GT.U32.AND P3, PT, R2, R16, PT ;  /* 0x000000100200720c */ /* 0x000fe20003f64070 */
[----:B------:R-:W-:Y:S01]  /*0e20*/  IMAD.HI.U32 R14, R5, R20, RZ ;  /* 0x00000014050e7227 */ /* 0x000fe200078e00ff */
[----:B------:R-:W-:-:S02]  /*0e30*/  LOP3.LUT R50, R6, 0x8c, RZ, 0xfc, !PT ;  /* 0x0000008c06327812 */ /* 0x000fc400078efcff */
[C---:B------:R-:W-:Y:S01]  /*0e40*/  LOP3.LUT R51, R6.reuse, 0x90, RZ, 0xfc, !PT ;  /* 0x0000009006337812 */ /* 0x040fe200078efcff */
[----:B------:R-:W-:Y:S01]  /*0e50*/  IMAD.HI.U32 R11, R5, R19, RZ ;  /* 0x00000013050b7227 */ /* 0x000fe200078e00ff */
[----:B------:R-:W-:Y:S02]  /*0e60*/  LOP3.LUT R52, R6, 0x98, RZ, 0xfc, !PT ;  /* 0x0000009806347812 */ /* 0x000fe400078efcff */
[----:B------:R-:W-:Y:S01]  /*0e70*/  IABS R48, R51 ;  /* 0x0000003300307213 */ /* 0x000fe20000000000 */
[--C-:B------:R-:W-:Y:S01]  /*0e80*/  @!P0 IMAD.IADD R12, R12, 0x1, -R2.reuse ;  /* 0x000000010c0c8824 */ /* 0x100fe200078e0a02 */
[----:B------:R-:W-:Y:S01]  /*0e90*/  ISETP.GT.U32.AND P0, PT, R2, R17, PT ;  /* 0x000000110200720c */ /* 0x000fe20003f04070 */
[----:B------:R-:W-:Y:S01]  /*0ea0*/  @!P4 IMAD.IADD R18, R18, 0x1, -R2 ;  /* 0x000000011212c824 */ /* 0x000fe200078e0a02 */
[C---:B------:R-:W-:Y:S01]  /*0eb0*/  LOP3.LUT R58, R6.reuse, 0xa8, RZ, 0xfc, !PT ;  /* 0x000000a8063a7812 */ /* 0x040fe200078efcff */
[----:B------:R-:W-:Y:S01]  /*0ec0*/  IMAD.MOV R21, RZ, RZ, -R14 ;  /* 0x000000ffff157224 */ /* 0x000fe200078e0a0e */
[----:B------:R-:W-:Y:S01]  /*0ed0*/  LOP3.LUT R56, R6, 0xa4, RZ, 0xfc, !PT ;  /* 0x000000a406387812 */ /* 0x000fe200078efcff */
[----:B------:R-:W-:Y:S01]  /*0ee0*/  IMAD.MOV R11, RZ, RZ, -R11 ;  /* 0x000000ffff0b7224 */ /* 0x000fe200078e0a0b */
[C---:B------:R-:W-:Y:S01]  /*0ef0*/  ISETP.GT.U32.AND P4, PT, R2.reuse, R18, PT ;  /* 0x000000120200720c */ /* 0x040fe20003f84070 */
[----:B------:R-:W-:Y:S01]  /*0f00*/  IMAD R20, R2, R21, R20 ;  /* 0x0000001502147224 */ /* 0x000fe200078e0214 */
[----:B------:R-:W-:Y:S01]  /*0f10*/  IABS R55, R58 ;  /* 0x0000003a00377213 */ /* 0x000fe20000000000 */
[--C-:B------:R-:W-:Y:S01]  /*0f20*/  @!P3 IMAD.IADD R16, R16, 0x1, -R2.reuse ;  /* 0x000000011010b824 */ /* 0x100fe200078e0a02 */
[----:B------:R-:W-:Y:S01]  /*0f30*/  ISETP.GE.AND P3, PT, R22, RZ, PT ;  /* 0x000000ff1600720c */ /* 0x000fe20003f66270 */
[----:B------:R-:W-:Y:S01]  /*0f40*/  IMAD R19, R2, R11, R19 ;  /* 0x0000000b02137224 */ /* 0x000fe200078e0213 */
[----:B------:R-:W-:Y:S01]  /*0f50*/  IABS R22, R26 ;  /* 0x0000001a00167213 */ /* 0x000fe20000000000 */
[--C-:B------:R-:W-:Y:S01]  /*0f60*/  @!P0 IMAD.IADD R17, R17, 0x1, -R2.reuse ;  /* 0x0000000111118824 */ /* 0x100fe200078e0a02 */
[----:B------:R-:W-:Y:S01]  /*0f70*/  ISETP.GE.AND P0, PT, R23, RZ, PT ;  /* 0x000000ff1700720c */ /* 0x000fe20003f06270 */
[----:B------:R-:W-:Y:S01]  /*0f80*/  IMAD.MOV.U32 R11, RZ, RZ, R13 ;  /* 0x000000ffff0b7224 */ /* 0x000fe200078e000d */
[----:B------:R-:W-:Y:S01]  /*0f90*/  IABS R54, R56 ;  /* 0x0000003800367213 */ /* 0x000fe20000000000 */
[----:B------:R-:W-:Y:S01]  /*0fa0*/  IMAD.MOV.U32 R13, RZ, RZ, R15 ;  /* 0x000000ffff0d7224 */ /* 0x000fe200078e000f */
[----:B------:R-:W-:Y:S01]  /*0fb0*/  LOP3.LUT R15, R6, 0x2c, RZ, 0xfc, !PT ;  /* 0x0000002c060f7812 */ /* 0x000fe200078efcff */
[----:B------:R-:W-:Y:S01]  /*0fc0*/  @!P4 IMAD.IADD R18, R18, 0x1, -R2 ;  /* 0x000000011212c824 */ /* 0x000fe200078e0a02 */
[C---:B------:R-:W-:Y:S01]  /*0fd0*/  ISETP.GT.U32.AND P4, PT, R2.reuse, R20, PT ;  /* 0x000000140200720c */ /* 0x040fe20003f84070 */
[----:B------:R-:W-:Y:S01]  /*0fe0*/  @!P1 IMAD.MOV R11, RZ, RZ, -R11 ;  /* 0x000000ffff0b9224 */ /* 0x000fe200078e0a0b */
[----:B------:R-:W-:Y:S01]  /*0ff0*/  ISETP.GT.U32.AND P1, PT, R2, R17, PT ;  /* 0x000000110200720c */ /* 0x000fe20003f24070 */
[----:B------:R-:W-:Y:S01]  /*1000*/  IMAD.HI.U32 R14, R5, R22, RZ ;  /* 0x00000016050e7227 */ /* 0x000fe200078e00ff */
[----:B------:R-:W-:-:S02]  /*1010*/  LOP3.LUT R60, R6, 0xb4, RZ, 0xfc, !PT ;  /* 0x000000b4063c7812 */ /* 0x000fc400078efcff */
[----:B------:R-:W-:Y:S01]  /*1020*/  LOP3.LUT R66, R6, 0xc4, RZ, 0xfc, !PT ;  /* 0x000000c406427812 */ /* 0x000fe200078efcff */
[----:B------:R-:W-:Y:S01]  /*1030*/  @!P2 IMAD.MOV R12, RZ, RZ, -R12 ;  /* 0x000000ffff0ca224 */ /* 0x000fe200078e0a0c */
[----:B------:R-:W-:Y:S01]  /*1040*/  ISETP.GT.U32.AND P2, PT, R2, R19, PT ;  /* 0x000000130200720c */ /* 0x000fe20003f44070 */
[----:B------:R-:W-:Y:S01]  /*1050*/  IMAD.MOV R21, RZ, RZ, -R14 ;  /* 0x000000ffff157224 */ /* 0x000fe200078e0a0e */
[----:B------:R-:W-:Y:S01]  /*1060*/  IABS R14, R15 ;  /* 0x0000000f000e7213 */ /* 0x000fe20000000000 */
[----:B------:R-:W-:Y:S01]  /*1070*/  @!P5 IMAD.MOV R13, RZ, RZ, -R13 ;  /* 0x000000ffff0dd224 */ /* 0x000fe200078e0a0d */
[----:B------:R-:W-:Y:S01]  /*1080*/  ISETP.GE.AND P5, PT, R24, RZ, PT ;  /* 0x000000ff1800720c */ /* 0x000fe20003fa6270 */
[----:B------:R-:W-:Y:S01]  /*1090*/  IMAD R21, R2, R21, R22 ;  /* 0x0000001502157224 */ /* 0x000fe200078e0216 */
[----:B------:R-:W-:Y:S01]  /*10a0*/  LOP3.LUT R24, R6, 0x30, RZ, 0xfc, !PT ;  /* 0x0000003006187812 */ /* 0x000fe200078efcff */
[----:B------:R-:W-:Y:S01]  /*10b0*/  @!P4 IMAD.IADD R20, R20, 0x1, -R2 ;  /* 0x000000011414c824 */ /* 0x000fe200078e0a02 */
[----:B------:R-:W-:Y:S01]  /*10c0*/  IABS R59, R60 ;  /* 0x0000003c003b7213 */ /* 0x000fe20000000000 */
[----:B------:R-:W-:Y:S01]  /*10d0*/  IMAD.MOV.U32 R22, RZ, RZ, R14 ;  /* 0x000000ffff167224 */ /* 0x000fe200078e000e */
[----:B------:R-:W-:Y:S01]  /*10e0*/  IABS R23, R24 ;  /* 0x0000001800177213 */ /* 0x000fe20000000000 */
[----:B------:R-:W-:Y:S01]  /*10f0*/  @!P1 IMAD.IADD R17, R17, 0x1, -R2 ;  /* 0x0000000111119824 */ /* 0x000fe200078e0a02 */
[C---:B------:R-:W-:Y:S01]  /*1100*/  ISETP.GT.U32.AND P4, PT, R2.reuse, R20, PT ;  /* 0x000000140200720c */ /* 0x040fe20003f84070 */
[----:B------:R-:W-:Y:S01]  /*1110*/  @!P0 IMAD.MOV R18, RZ, RZ, -R18 ;  /* 0x000000ffff128224 */ /* 0x000fe200078e0a12 */
[----:B------:R-:W-:Y:S01]  /*1120*/  ISETP.GT.U32.AND P0, PT, R2, R21, PT ;  /* 0x000000150200720c */ /* 0x000fe20003f04070 */
[----:B------:R-:W-:Y:S01]  /*1130*/  IMAD.HI.U32 R14, R5, R22, RZ ;  /* 0x00000016050e7227 */ /* 0x000fe200078e00ff */
[----:B------:R-:W-:-:S02]  /*1140*/  ISETP.GE.AND P1, PT, R26, RZ, PT ;  /* 0x000000ff1a00720c */ /* 0x000fc40003f26270 */
[----:B------:R-:W-:Y:S01]  /*1150*/  LOP3.LUT R26, R6, 0x38, RZ, 0xfc, !PT ;  /* 0x00000038061a7812 */ /* 0x000fe200078efcff */
[----:B------:R-:W-:Y:S01]  /*1160*/  @!P2 IMAD.IADD R19, R19, 0x1, -R2 ;  /* 0x000000011313a824 */ /* 0x000fe200078e0a02 */
[----:B------:R-:W-:Y:S01]  /*1170*/  IABS R64, R66 ;  /* 0x0000004200407213 */ /* 0x000fe20000000000 */
[----:B------:R-:W-:Y:S01]  /*1180*/  @!P3 IMAD.MOV R17, RZ, RZ, -R17 ;  /* 0x000000ffff11b224 */ /* 0x000fe200078e0a11 */
[----:B------:R-:W-:Y:S01]  /*1190*/  ISETP.GE.AND P3, PT, R15, RZ, PT ;  /* 0x000000ff0f00720c */ /* 0x000fe20003f66270 */
[----:B------:R-:W-:Y:S01]  /*11a0*/  @!P6 IMAD.MOV R16, RZ, RZ, -R16 ;  /* 0x000000ffff10e224 */ /* 0x000fe200078e0a10 */
[----:B------:R-:W-:Y:S01]  /*11b0*/  ISETP.GE.AND P6, PT, R25, RZ, PT ;  /* 0x000000ff1900720c */ /* 0x000fe20003fc6270 */
[----:B------:R-:W-:Y:S01]  /*11c0*/  IMAD.MOV R15, RZ, RZ, -R14 ;  /* 0x000000ffff0f7224 */ /* 0x000fe200078e0a0e */
[----:B------:R-:W-:Y:S01]  /*11d0*/  ISETP.GT.U32.AND P2, PT, R2, R19, PT ;  /* 0x000000130200720c */ /* 0x000fe20003f44070 */
[----:B------:R-:W-:Y:S01]  /*11e0*/  IMAD.HI.U32 R14, R5, R23, RZ ;  /* 0x00000017050e7227 */ /* 0x000fe200078e00ff */
[----:B------:R-:W-:-:S02]  /*11f0*/  LOP3.LUT R25, R6, 0x34, RZ, 0xfc, !PT ;  /* 0x0000003406197812 */ /* 0x000fc400078efcff */
[----:B------:R-:W-:Y:S01]  /*1200*/  LOP3.LUT R68, R6, 0xd8, RZ, 0xfc, !PT ;  /* 0x000000d806447812 */ /* 0x000fe200078efcff */
[----:B------:R-:W-:Y:S01]  /*1210*/  IMAD R22, R2, R15, R22 ;  /* 0x0000000f02167224 */ /* 0x000fe200078e0216 */
[C---:B------:R-:W-:Y:S01]  /*1220*/  LOP3.LUT R70, R6.reuse, 0xdc, RZ, 0xfc, !PT ;  /* 0x000000dc06467812 */ /* 0x040fe200078efcff */
[----:B------:R-:W-:Y:S01]  /*1230*/  IMAD.MOV R15, RZ, RZ, -R14 ;  /* 0x000000ffff0f7224 */ /* 0x000fe200078e0a0e */
[----:B------:R-:W-:Y:S01]  /*1240*/  IABS R75, R68 ;  /* 0x00000044004b7213 */ /* 0x000fe20000000000 */
[--C-:B------:R-:W-:Y:S01]  /*1250*/  @!P0 IMAD.IADD R21, R21, 0x1, -R2.reuse ;  /* 0x0000000115158824 */ /* 0x100fe200078e0a02 */
[----:B------:R-:W-:Y:S01]  /*1260*/  LOP3.LUT R72, R6, 0xe0, RZ, 0xfc, !PT ;  /* 0x000000e006487812 */ /* 0x000fe200078efcff */
[----:B------:R-:W-:Y:S01]  /*1270*/  @!P4 IMAD.IADD R20, R20, 0x1, -R2 ;  /* 0x000000011414c824 */ /* 0x000fe200078e0a02 */
[----:B------:R-:W-:Y:S01]  /*1280*/  ISETP.GE.AND P4, PT, R25, RZ, PT ;  /* 0x000000ff1900720c */ /* 0x000fe20003f86270 */
[C---:B------:R-:W-:Y:S01]  /*1290*/  IMAD R23, R2.reuse, R15, R23 ;  /* 0x0000000f02177224 */ /* 0x040fe200078e0217 */
[----:B------:R-:W-:Y:S01]  /*12a0*/  ISETP.GT.U32.AND P0, PT, R2, R21, PT ;  /* 0x000000150200720c */ /* 0x000fe20003f04070 */
[----:B------:R-:W-:Y:S01]  /*12b0*/  @!P6 IMAD.MOV R20, RZ, RZ, -R20 ;  /* 0x000000ffff14e224 */ /* 0x000fe200078e0a14 */
[----:B------:R-:W-:Y:S01]  /*12c0*/  LOP3.LUT R74, R6, 0xe4, RZ, 0xfc, !PT ;  /* 0x000000e4064a7812 */ /* 0x000fe200078efcff */
[----:B------:R-:W-:Y:S01]  /*12d0*/  @!P2 IMAD.IADD R19, R19, 0x1, -R2 ;  /* 0x000000011313a824 */ /* 0x000fe200078e0a02 */
[----:B------:R-:W-:-:S02]  /*12e0*/  ISETP.GT.U32.AND P6, PT, R2, R23, PT ;  /* 0x000000170200720c */ /* 0x000fc40003fc4070 */
[----:B------:R-:W-:Y:S01]  /*12f0*/  ISETP.GE.AND P2, PT, R24, RZ, PT ;  /* 0x000000ff1800720c */ /* 0x000fe20003f46270 */
[----:B------:R-:W-:Y:S01]  /*1300*/  @!P5 IMAD.MOV R19, RZ, RZ, -R19 ;  /* 0x000000ffff13d224 */ /* 0x000fe200078e0a13 */
[----:B------:R-:W-:Y:S02]  /*1310*/  IABS R24, R25 ;  /* 0x0000001900187213 */ /* 0x000fe40000000000 */
[----:B------:R-:W-:Y:S02]  /*1320*/  IABS R25, R26 ;  /* 0x0000001a00197213 */ /* 0x000fe40000000000 */
[----:B------:R-:W-:Y:S01]  /*1330*/  ISETP.GT.U32.AND P5, PT, R2, R22, PT ;  /* 0x000000160200720c */ /* 0x000fe20003fa4070 */
[----:B------:R-:W-:Y:S01]  /*1340*/  IMAD.HI.U32 R14, R5, R24, RZ ;  /* 0x00000018050e7227 */ /* 0x000fe200078e00ff */
[C---:B------:R-:W-:Y:S02]  /*1350*/  LOP3.LUT R76, R6.reuse, 0xe8, RZ, 0xfc, !PT ;  /* 0x000000e8064c7812 */ /* 0x040fe400078efcff */
[----:B------:R-:W-:Y:S01]  /*1360*/  LOP3.LUT R78, R6, 0xec, RZ, 0xfc, !PT ;  /* 0x000000ec064e7812 */ /* 0x000fe200078efcff */
[----:B------:R-:W-:Y:S01]  /*1370*/  @!P0 IMAD.IADD R21, R21, 0x1, -R2 ;  /* 0x0000000115158824 */ /* 0x000fe200078e0a02 */
[----:B------:R-:W-:Y:S01]  /*1380*/  ISETP.GE.AND P0, PT, R26, RZ, PT ;  /* 0x000000ff1a00720c */ /* 0x000fe20003f06270 */
[----:B------:R-:W-:Y:S01]  /*1390*/  IMAD.MOV R15, RZ, RZ, -R14 ;  /* 0x000000ffff0f7224 */ /* 0x000fe200078e0a0e */
[----:B------:R-:W-:Y:S01]  /*13a0*/  IABS R26, R29 ;  /* 0x0000001d001a7213 */ /* 0x000fe20000000000 */
[----:B------:R-:W-:Y:S01]  /*13b0*/  @!P6 IMAD.IADD R23, R23, 0x1, -R2 ;  /* 0x000000011717e824 */ /* 0x000fe200078e0a02 */
[----:B------:R-:W-:Y:S01]  /*13c0*/  IABS R81, R76 ;  /* 0x0000004c00517213 */ /* 0x000fe20000000000 */
[----:B------:R-:W-:Y:S01]  /*13d0*/  IMAD.HI.U32 R14, R5, R25, RZ ;  /* 0x00000019050e7227 */ /* 0x000fe200078e00ff */
[----:B------:R-:W-:-:S02]  /*13e0*/  IABS R83, R78 ;  /* 0x0000004e00537213 */ /* 0x000fc40000000000 */
[C---:B------:R-:W-:Y:S01]  /*13f0*/  ISETP.GT.U32.AND P6, PT, R2.reuse, R23, PT ;  /* 0x000000170200720c */ /* 0x040fe20003fc4070 */
[----:B------:R-:W-:Y:S02]  /*1400*/  IMAD R24, R2, R15, R24 ;  /* 0x0000000f02187224 */ /* 0x000fe400078e0218 */
[----:B------:R-:W-:Y:S02]  /*1410*/  IMAD.MOV R15, RZ, RZ, -R14 ;  /* 0x000000ffff0f7224 */ /* 0x000fe400078e0a0e */
[----:B------:R-:W-:-:S04]  /*1420*/  IMAD.HI.U32 R14, R5, R26, RZ ;  /* 0x0000001a050e7227 */ /* 0x000fc800078e00ff */
[----:B------:R-:W-:Y:S02]  /*1430*/  IMAD R25, R2, R15, R25 ;  /* 0x0000000f02197224 */ /* 0x000fe400078e0219 */
[----:B------:R-:W-:Y:S02]  /*1440*/  IMAD.MOV R15, RZ, RZ, -R14 ;  /* 0x000000ffff0f7224 */ /* 0x000fe400078e0a0e */
[----:B------:R-:W-:Y:S02]  /*1450*/  @!P5 IMAD.IADD R22, R22, 0x1, -R2 ;  /* 0x000000011616d824 */ /* 0x000fe400078e0a02 */
[C---:B------:R-:W-:Y:S02]  /*1460*/  IMAD R26, R2.reuse, R15, R26 ;  /* 0x0000000f021a7224 */ /* 0x040fe400078e021a */
[----:B------:R-:W-:Y:S01]  /*1470*/  @!P6 IMAD.IADD R23, R23, 0x1, -R2 ;  /* 0x000000011717e824 */ /* 0x000fe200078e0a02 */
[C---:B------:R-:W-:Y:S01]  /*1480*/  ISETP.GT.U32.AND P5, PT, R2.reuse, R22, PT ;  /* 0x000000160200720c */ /* 0x040fe20003fa4070 */
[----:B------:R-:W-:Y:S01]  /*1490*/  @!P1 IMAD.MOV R21, RZ, RZ, -R21 ;  /* 0x000000ffff159224 */ /* 0x000fe200078e0a15 */
[C---:B------:R-:W-:Y:S01]  /*14a0*/  ISETP.GT.U32.AND P6, PT, R2.reuse, R26, PT ;  /* 0x0000001a0200720c */ /* 0x040fe20003fc4070 */
[----:B------:R-:W-:Y:S01]  /*14b0*/  IMAD.HI.U32 R14, R5, R27, RZ ;  /* 0x0000001b050e7227 */ /* 0x000fe200078e00ff */
[----:B------:R-:W-:-:S03]  /*14c0*/  ISETP.GT.U32.AND P1, PT, R2, R24, PT ;  /* 0x000000180200720c */ /* 0x000fc60003f24070 */
[----:B------:R-:W-:Y:S02]  /*14d0*/  IMAD.MOV R14, RZ, RZ, -R14 ;  /* 0x000000ffff0e7224 */ /* 0x000fe400078e0a0e */
[----:B------:R-:W-:-:S04]  /*14e0*/  IMAD.HI.U32 R15, R5, R30, RZ ;  /* 0x0000001e050f7227 */ /* 0x000fc800078e00ff */
[--C-:B------:R-:W-:Y:S01]  /*14f0*/  @!P5 IMAD.IADD R22, R22, 0x1, -R2.reuse ;  /* 0x000000011616d824 */ /* 0x100fe200078e0a02 */
[----:B------:R-:W-:Y:S01]  /*1500*/  ISETP.GT.U32.AND P5, PT, R2, R25, PT ;  /* 0x000000190200720c */ /* 0x000fe20003fa4070 */
[--C-:B------:R-:W-:Y:S02]  /*1510*/  @!P6 IMAD.IADD R26, R26, 0x1, -R2.reuse ;  /* 0x000000011a1ae824 */ /* 0x100fe400078e0a02 */
[----:B------:R-:W-:Y:S02]  /*1520*/  @!P1 IMAD.IADD R24, R24, 0x1, -R2 ;  /* 0x0000000118189824 */ /* 0x000fe400078e0a02 */
[C---:B------:R-:W-:Y:S01]  /*1530*/  IMAD R27, R2.reuse, R14, R27 ;  /* 0x0000000e021b7224 */ /* 0x040fe200078e021b */
[C---:B------:R-:W-:Y:S01]  /*1540*/  ISETP.GT.U32.AND P6, PT, R2.reuse, R26, PT ;  /* 0x0000001a0200720c */ /* 0x040fe20003fc4070 */
[----:B------:R-:W-:Y:S01]  /*1550*/  IMAD.HI.U32 R14, R5, R28, RZ ;  /* 0x0000001c050e7227 */ /* 0x000fe200078e00ff */
[----:B------:R-:W-:-:S03]  /*1560*/  ISETP.GT.U32.AND P1, PT, R2, R24, PT ;  /* 0x000000180200720c */ /* 0x000fc60003f24070 */
[----:B------:R-:W-:Y:S01]  /*1570*/  @!P3 IMAD.MOV R22, RZ, RZ, -R22 ;  /* 0x000000ffff16b224 */ /* 0x000fe200078e0a16 */
[----:B------:R-:W-:Y:S01]  /*1580*/  ISETP.GE.AND P3, PT, R29, RZ, PT ;  /* 0x000000ff1d00720c */ /* 0x000fe20003f66270 */
[----:B------:R-:W-:Y:S02]  /*1590*/  IMAD.MOV R29, RZ, RZ, -R14 ;  /* 0x000000ffff1d7224 */ /* 0x000fe400078e0a0e */
[----:B------:R-:W-:Y:S02]  /*15a0*/  IMAD.MOV R15, RZ, RZ, -R15 ;  /* 0x000000ffff0f7224 */ /* 0x000fe400078e0a0f */
[----:B------:R-:W-:Y:S02]  /*15b0*/  IMAD R28, R2, R29, R28 ;  /* 0x0000001d021c7224 */ /* 0x000fe400078e021c */
[--C-:B------:R-:W-:Y:S02]  /*15c0*/  @!P6 IMAD.IADD R26, R26, 0x1, -R2.reuse ;  /* 0x000000011a1ae824 */ /* 0x100fe400078e0a02 */
[--C-:B------:R-:W-:Y:S01]  /*15d0*/  @!P5 IMAD.IADD R25, R25, 0x1, -R2.reuse ;  /* 0x000000011919d824 */ /* 0x100fe200078e0a02 */
[----:B------:R-:W-:Y:S01]  /*15e0*/  ISETP.GT.U32.AND P6, PT, R2, R28, PT ;  /* 0x0000001c0200720c */ /* 0x000fe20003fc4070 */
[----:B------:R-:W-:Y:S01]  /*15f0*/  @!P1 IMAD.IADD R24, R24, 0x1, -R2 ;  /* 0x0000000118189824 */ /* 0x000fe200078e0a02 */
[C---:B------:R-:W-:Y:S01]  /*1600*/  ISETP.GT.U32.AND P1, PT, R2.reuse, R27, PT ;  /* 0x0000001b0200720c */ /* 0x040fe20003f24070 */
[C---:B------:R-:W-:Y:S01]  /*1610*/  IMAD R29, R2.reuse, R15, R30 ;  /* 0x0000000f021d7224 */ /* 0x040fe200078e021e */
[----:B------:R-:W-:Y:S01]  /*1620*/  ISETP.GT.U32.AND P5, PT, R2, R25, PT ;  /* 0x000000190200720c */ /* 0x000fe20003fa4070 */
[----:B------:R-:W-:Y:S01]  /*1630*/  @!P2 IMAD.MOV R23, RZ, RZ, -R23 ;  /* 0x000000ffff17a224 */ /* 0x000fe200078e0a17 */
[----:B------:R-:W-:Y:S01]  /*1640*/  ISETP.GE.AND P2, PT, R31, RZ, PT ;  /* 0x000000ff1f00720c */ /* 0x000fe20003f46270 */
[----:B------:R-:W-:Y:S01]  /*1650*/  @!P4 IMAD.MOV R24, RZ, RZ, -R24 ;  /* 0x000000ffff18c224 */ /* 0x000fe200078e0a18 */
[----:B------:R-:W-:Y:S01]  /*1660*/  LOP3.LUT R31, R6, 0x4c, RZ, 0xfc, !PT ;  /* 0x0000004c061f7812 */ /* 0x000fe200078efcff */
[----:B------:R-:W-:Y:S01]  /*1670*/  @!P3 IMAD.MOV R26, RZ, RZ, -R26 ;  /* 0x000000ffff1ab224 */ /* 0x000fe200078e0a1a */
[----:B------:R-:W-:-:S02]  /*1680*/  ISETP.GT.U32.AND P4, PT, R2, R29, PT ;  /* 0x0000001d0200720c */ /* 0x000fc40003f84070 */
[----:B------:R-:W-:Y:S01]  /*1690*/  IABS R14, R31 ;  /* 0x0000001f000e7213 */ /* 0x000fe20000000000 */
[--C-:B------:R-:W-:Y:S01]  /*16a0*/  @!P6 IMAD.IADD R28, R28, 0x1, -R2.reuse ;  /* 0x000000011c1ce824 */ /* 0x100fe200078e0a02 */
[----:B------:R-:W-:Y:S01]  /*16b0*/  ISETP.GE.AND P3, PT, R31, RZ, PT ;  /* 0x000000ff1f00720c */ /* 0x000fe20003f66270 */
[----:B------:R-:W-:Y:S02]  /*16c0*/  @!P1 IMAD.IADD R27, R27, 0x1, -R2 ;  /* 0x000000011b1b9824 */ /* 0x000fe400078e0a02 */
[----:B------:R-:W-:Y:S01]  /*16d0*/  IMAD.MOV.U32 R30, RZ, RZ, R14 ;  /* 0x000000ffff1e7224 */ /* 0x000fe200078e000e */
[----:B------:R-:W-:Y:S01]  /*16e0*/  ISETP.GT.U32.AND P6, PT, R2, R28, PT ;  /* 0x0000001c0200720c */ /* 0x000fe20003fc4070 */
[----:B------:R-:W-:Y:S01]  /*16f0*/  @!P5 IMAD.IADD R25, R25, 0x1, -R2 ;  /* 0x000000011919d824 */ /* 0x000fe200078e0a02 */
[----:B------:R-:W-:Y:S01]  /*1700*/  ISETP.GE.AND P5, PT, R32, RZ, PT ;  /* 0x000000ff2000720c */ /* 0x000fe20003fa6270 */
[----:B------:R-:W-:Y:S01]  /*1710*/  IMAD.HI.U32 R14, R5, R30, RZ ;  /* 0x0000001e050e7227 */ /* 0x000fe200078e00ff */
[----:B------:R-:W-:-:S02]  /*1720*/  IABS R32, R34 ;  /* 0x0000002200207213 */ /* 0x000fc40000000000 */
[C---:B------:R-:W-:Y:S01]  /*1730*/  ISETP.GT.U32.AND P1, PT, R2.reuse, R27, PT ;  /* 0x0000001b0200720c */ /* 0x040fe20003f24070 */
[----:B------:R-:W-:Y:S02]  /*1740*/  @!P4 IMAD.IADD R29, R29, 0x1, -R2 ;  /* 0x000000011d1dc824 */ /* 0x000fe400078e0a02 */
[----:B------:R-:W-:Y:S02]  /*1750*/  IMAD.MOV R31, RZ, RZ, -R14 ;  /* 0x000000ffff1f7224 */ /* 0x000fe400078e0a0e */
[----:B------:R-:W-:Y:S01]  /*1760*/  IMAD.HI.U32 R15, R5, R32, RZ ;  /* 0x00000020050f7227 */ /* 0x000fe200078e00ff */
[----:B------:R-:W-:-:S03]  /*1770*/  ISETP.GT.U32.AND P4, PT, R2, R29, PT ;  /* 0x0000001d0200720c */ /* 0x000fc60003f84070 */
[----:B------:R-:W-:Y:S01]  /*1780*/  @!P0 IMAD.MOV R25, RZ, RZ, -R25 ;  /* 0x000000ffff198224 */ /* 0x000fe200078e0a19 */
[----:B------:R-:W-:Y:S01]  /*1790*/  ISETP.GE.AND P0, PT, R33, RZ, PT ;  /* 0x000000ff2100720c */ /* 0x000fe20003f06270 */
[----:B------:R-:W-:Y:S01]  /*17a0*/  IMAD R30, R2, R31, R30 ;  /* 0x0000001f021e7224 */ /* 0x000fe200078e021e */
[----:B------:R-:W-:Y:S01]  /*17b0*/  IABS R33, R37 ;  /* 0x0000002500217213 */ /* 0x000fe20000000000 */
[----:B------:R-:W-:Y:S02]  /*17c0*/  IMAD.MOV R15, RZ, RZ, -R15 ;  /* 0x000000ffff0f7224 */ /* 0x000fe400078e0a0f */
[----:B------:R-:W-:Y:S01]  /*17d0*/  @!P6 IMAD.IADD R28, R28, 0x1, -R2 ;  /* 0x000000011c1ce824 */ /* 0x000fe200078e0a02 */
[C---:B------:R-:W-:Y:S01]  /*17e0*/  ISETP.GT.U32.AND P6, PT, R2.reuse, R30, PT ;  /* 0x0000001e0200720c */ /* 0x040fe20003fc4070 */
[----:B------:R-:W-:Y:S02]  /*17f0*/  IMAD R31, R2, R15, R32 ;  /* 0x0000000f021f7224 */ /* 0x000fe400078e0220 */
[----:B------:R-:W-:-:S04]  /*1800*/  IMAD.HI.U32 R14, R5, R33, RZ ;  /* 0x00000021050e7227 */ /* 0x000fc800078e00ff */
[----:B------:R-:W-:Y:S02]  /*1810*/  IMAD.MOV R14, RZ, RZ, -R14 ;  /* 0x000000ffff0e7224 */ /* 0x000fe400078e0a0e */
[--C-:B------:R-:W-:Y:S01]  /*1820*/  @!P4 IMAD.IADD R29, R29, 0x1, -R2.reuse ;  /* 0x000000011d1dc824 */ /* 0x100fe200078e0a02 */
[C---:B------:R-:W-:Y:S01]  /*1830*/  ISETP.GT.U32.AND P4, PT, R2.reuse, R31, PT ;  /* 0x0000001f0200720c */ /* 0x040fe20003f84070 */
[----:B------:R-:W-:Y:S02]  /*1840*/  IMAD R32, R2, R14, R33 ;  /* 0x0000000e02207224 */ /* 0x000fe400078e0221 */
[--C-:B------:R-:W-:Y:S01]  /*1850*/  @!P1 IMAD.IADD R27, R27, 0x1, -R2.reuse ;  /* 0x000000011b1b9824 */ /* 0x100fe200078e0a02 */
[----:B------:R-:W-:Y:S01]  /*1860*/  ISETP.GE.AND P1, PT, R34, RZ, PT ;  /* 0x000000ff2200720c */ /* 0x000fe20003f26270 */
[----:B------:R-:W-:Y:S01]  /*1870*/  @!P6 IMAD.IADD R30, R30, 0x1, -R2 ;  /* 0x000000011e1ee824 */ /* 0x000fe200078e0a02 */
[----:B------:R-:W-:Y:S01]  /*1880*/  IABS R34, R38 ;  /* 0x0000002600227213 */ /* 0x000fe20000000000 */
[----:B------:R-:W-:Y:S01]  /*1890*/  IMAD.HI.U32 R15, R5, R35, RZ ;  /* 0x00000023050f7227 */ /* 0x000fe200078e00ff */
[----:B------:R-:W-:-:S03]  /*18a0*/  ISETP.GT.U32.AND P6, PT, R2, R32, PT ;  /* 0x000000200200720c */ /* 0x000fc60003fc4070 */
[----:B------:R-:W-:-:S04]  /*18b0*/  IMAD.HI.U32 R14, R5, R34, RZ ;  /* 0x00000022050e7227 */ /* 0x000fc800078e00ff */
[----:B------:R-:W-:Y:S01]  /*18c0*/  @!P4 IMAD.IADD R31, R31, 0x1, -R2 ;  /* 0x000000011f1fc824 */ /* 0x000fe200078e0a02 */
[----:B------:R-:W-:Y:S01]  /*18d0*/  ISETP.GE.AND P4, PT, R37, RZ, PT ;  /* 0x000000ff2500720c */ /* 0x000fe20003f86270 */
[----:B------:R-:W-:Y:S01]  /*18e0*/  @!P2 IMAD.MOV R27, RZ, RZ, -R27 ;  /* 0x000000ffff1ba224 */ /* 0x000fe200078e0a1b */
[C---:B------:R-:W-:Y:S01]  /*18f0*/  ISETP.GT.U32.AND P2, PT, R2.reuse, R30, PT ;  /* 0x0000001e0200720c */ /* 0x040fe20003f44070 */
[----:B------:R-:W-:Y:S01]  /*1900*/  IMAD.MOV R33, RZ, RZ, -R14 ;  /* 0x000000ffff217224 */ /* 0x000fe200078e0a0e */
[----:B------:R-:W-:Y:S01]  /*1910*/  IABS R37, R41 ;  /* 0x0000002900257213 */ /* 0x000fe20000000000 */
[----:B------:R-:W-:Y:S01]  /*1920*/  @!P5 IMAD.MOV R28, RZ, RZ, -R28 ;  /* 0x000000ffff1cd224 */ /* 0x000fe200078e0a1c */
[----:B------:R-:W-:Y:S01]  /*1930*/  ISETP.GT.U32.AND P5, PT, R2, R31, PT ;  /* 0x0000001f0200720c */ /* 0x000fe20003fa4070 */
[----:B------:R-:W-:Y:S02]  /*1940*/  IMAD.MOV R15, RZ, RZ, -R15 ;  /* 0x000000ffff0f7224 */ /* 0x000fe400078e0a0f */
[----:B------:R-:W-:-:S04]  /*1950*/  IMAD.HI.U32 R14, R5, R36, RZ ;  /* 0x00000024050e7227 */ /* 0x000fc800078e00ff */
[----:B------:R-:W-:Y:S02]  /*1960*/  IMAD R33, R2, R33, R34 ;  /* 0x0000002102217224 */ /* 0x000fe400078e0222 */
[----:B------:R-:W-:Y:S02]  /*1970*/  @!P6 IMAD.IADD R32, R32, 0x1, -R2 ;  /* 0x000000012020e824 */ /* 0x000fe400078e0a02 */
[C---:B------:R-:W-:Y:S02]  /*1980*/  IMAD R34, R2.reuse, R15, R35 ;  /* 0x0000000f02227224 */ /* 0x040fe400078e0223 */
[----:B------:R-:W-:Y:S01]  /*1990*/  IMAD.MOV R35, RZ, RZ, -R14 ;  /* 0x000000ffff237224 */ /* 0x000fe200078e0a0e */
[----:B------:R-:W-:Y:S01]  /*19a0*/  ISETP.GT.U32.AND P6, PT, R2, R32, PT ;  /* 0x000000200200720c */ /* 0x000fe20003fc4070 */
[----:B------:R-:W-:Y:S01]  /*19b0*/  @!P2 IMAD.IADD R30, R30, 0x1, -R2 ;  /* 0x000000011e1ea824 */ /* 0x000fe200078e0a02 */
[C---:B------:R-:W-:Y:S01]  /*19c0*/  ISETP.GT.U32.AND P2, PT, R2.reuse, R33, PT ;  /* 0x000000210200720c */ /* 0x040fe20003f44070 */
[----:B------:R-:W-:-:S02]  /*19d0*/  IMAD R35, R2, R35, R36 ;  /* 0x0000002302237224 */ /* 0x000fc400078e0224 */
[----:B------:R-:W-:Y:S01]  /*19e0*/  @!P0 IMAD.MOV R29, RZ, RZ, -R29 ;  /* 0x000000ffff1d8224 */ /* 0x000fe200078e0a1d */
[C---:B------:R-:W-:Y:S01]  /*19f0*/  ISETP.GT.U32.AND P0, PT, R2.reuse, R34, PT ;  /* 0x000000220200720c */ /* 0x040fe20003f04070 */
[----:B------:R-:W-:Y:S01]  /*1a00*/  @!P5 IMAD.IADD R31, R31, 0x1, -R2 ;  /* 0x000000011f1fd824 */ /* 0x000fe200078e0a02 */
[----:B------:R-:W-:Y:S01]  /*1a10*/  ISETP.GT.U32.AND P5, PT, R2, R35, PT ;  /* 0x000000230200720c */ /* 0x000fe20003fa4070 */
[----:B------:R-:W-:Y:S02]  /*1a20*/  IMAD.MOV.U32 R15, RZ, RZ, R37 ;  /* 0x000000ffff0f7224 */ /* 0x000fe400078e0025 */
[----:B------:R-:W-:Y:S01]  /*1a30*/  @!P3 IMAD.MOV R30, RZ, RZ, -R30 ;  /* 0x000000ffff1eb224 */ /* 0x000fe200078e0a1e */
[----:B------:R-:W-:Y:S01]  /*1a40*/  ISETP.GE.AND P3, PT, R38, RZ, PT ;  /* 0x000000ff2600720c */ /* 0x000fe20003f66270 */
[----:B------:R-:W-:Y:S01]  /*1a50*/  @!P6 IMAD.IADD R32, R32, 0x1, -R2 ;  /* 0x000000012020e824 */ /* 0x000fe200078e0a02 */
[----:B------:R-:W-:Y:S01]  /*1a60*/  ISETP.GE.AND P6, PT, R39, RZ, PT ;  /* 0x000000ff2700720c */ /* 0x000fe20003fc6270 */
[----:B------:R-:W-:Y:S01]  /*1a70*/  IMAD.HI.U32 R14, R5, R15, RZ ;  /* 0x0000000f050e7227 */ /* 0x000fe200078e00ff */
[----:B------:R-:W-:-:S03]  /*1a80*/  LOP3.LUT R39, R6, 0x68, RZ, 0xfc, !PT ;  /* 0x0000006806277812 */ /* 0x000fc600078efcff */
[----:B------:R-:W-:Y:S01]  /*1a90*/  @!P2 IMAD.IADD R33, R33, 0x1, -R2 ;  /* 0x000000012121a824 */ /* 0x000fe200078e0a02 */
[----:B------:R-:W-:Y:S01]  /*1aa0*/  ISETP.GE.AND P2, PT, R40, RZ, PT ;  /* 0x000000ff2800720c */ /* 0x000fe20003f46270 */
[----:B------:R-:W-:Y:S01]  /*1ab0*/  IMAD.MOV R14, RZ, RZ, -R14 ;  /* 0x000000ffff0e7224 */ /* 0x000fe200078e0a0e */
[----:B------:R-:W-:Y:S01]  /*1ac0*/  IABS R38, R39 ;  /* 0x0000002700267213 */ /* 0x000fe20000000000 */
[--C-:B------:R-:W-:Y:S01]  /*1ad0*/  @!P0 IMAD.IADD R34, R34, 0x1, -R2.reuse ;  /* 0x0000000122228824 */ /* 0x100fe200078e0a02 */
[----:B------:R-:W-:Y:S01]  /*1ae0*/  LOP3.LUT R40, R6, 0x6c, RZ, 0xfc, !PT ;  /* 0x0000006c06287812 */ /* 0x000fe200078efcff */
[----:B------:R-:W-:Y:S01]  /*1af0*/  @!P5 IMAD.IADD R35, R35, 0x1, -R2 ;  /* 0x000000012323d824 */ /* 0x000fe200078e0a02 */
[C---:B------:R-:W-:Y:S01]  /*1b00*/  ISETP.GT.U32.AND P0, PT, R2.reuse, R33, PT ;  /* 0x000000210200720c */ /* 0x040fe20003f04070 */
[C---:B------:R-:W-:Y:S01]  /*1b10*/  IMAD R36, R2.reuse, R14, R15 ;  /* 0x0000000e02247224 */ /* 0x040fe200078e020f */
[----:B------:R-:W-:Y:S01]  /*1b20*/  IABS R37, R40 ;  /* 0x0000002800257213 */ /* 0x000fe20000000000 */
[----:B------:R-:W-:Y:S01]  /*1b30*/  @!P1 IMAD.MOV R31, RZ, RZ, -R31 ;  /* 0x000000ffff1f9224 */ /* 0x000fe200078e0a1f */
[C---:B------:R-:W-:Y:S01]  /*1b40*/  ISETP.GT.U32.AND P1, PT, R2.reuse, R34, PT ;  /* 0x000000220200720c */ /* 0x040fe20003f24070 */
[----:B------:R-:W-:Y:S01]  /*1b50*/  IMAD.HI.U32 R14, R5, R38, RZ ;  /* 0x00000026050e7227 */ /* 0x000fe200078e00ff */
[----:B------:R-:W-:-:S03]  /*1b60*/  ISETP.GT.U32.AND P5, PT, R2, R35, PT ;  /* 0x000000230200720c */ /* 0x000fc60003fa4070 */
[----:B------:R-:W-:Y:S02]  /*1b70*/  IMAD.MOV R15, RZ, RZ, -R14 ;  /* 0x000000ffff0f7224 */ /* 0x000fe400078e0a0e */
[----:B------:R-:W-:-:S04]  /*1b80*/  IMAD.HI.U32 R14, R5, R37, RZ ;  /* 0x00000025050e7227 */ /* 0x000fc800078e00ff */
[----:B------:R-:W-:Y:S01]  /*1b90*/  @!P4 IMAD.MOV R32, RZ, RZ, -R32 ;  /* 0x000000ffff20c224 */ /* 0x000fe200078e0a20 */
[C---:B------:R-:W-:Y:S01]  /*1ba0*/  ISETP.GT.U32.AND P4, PT, R2.reuse, R36, PT ;  /* 0x000000240200720c */ /* 0x040fe20003f84070 */
[----:B------:R-:W-:Y:S02]  /*1bb0*/  IMAD R38, R2, R15, R38 ;  /* 0x0000000f02267224 */ /* 0x000fe400078e0226 */
[----:B------:R-:W-:Y:S02]  /*1bc0*/  IMAD.MOV R14, RZ, RZ, -R14 ;  /* 0x000000ffff0e7224 */ /* 0x000fe400078e0a0e */
[--C-:B------:R-:W-:Y:S01]  /*1bd0*/  @!P0 IMAD.IADD R33, R33, 0x1, -R2.reuse ;  /* 0x0000000121218824 */ /* 0x100fe200078e0a02 */
[----:B------:R-:W-:Y:S01]  /*1be0*/  ISETP.GE.AND P0, PT, R41, RZ, PT ;  /* 0x000000ff2900720c */ /* 0x000fe20003f06270 */
[--C-:B------:R-:W-:Y:S01]  /*1bf0*/  @!P1 IMAD.IADD R34, R34, 0x1, -R2.reuse ;  /* 0x0000000122229824 */ /* 0x100fe200078e0a02 */
[----:B------:R-:W-:Y:S01]  /*1c00*/  LOP3.LUT R41, R6, 0x70, RZ, 0xfc, !PT ;  /* 0x0000007006297812 */ /* 0x000fe200078efcff */
[----:B------:R-:W-:Y:S01]  /*1c10*/  @!P5 IMAD.IADD R35, R35, 0x1, -R2 ;  /* 0x000000012323d824 */ /* 0x000fe200078e0a02 */
[C---:B------:R-:W-:Y:S01]  /*1c20*/  ISETP.GT.U32.AND P5, PT, R2.reuse, R38, PT ;  /* 0x000000260200720c */ /* 0x040fe20003fa4070 */
[----:B------:R-:W-:Y:S01]  /*1c30*/  IMAD R37, R2, R14, R37 ;  /* 0x0000000e02257224 */ /* 0x000fe200078e0225 */
[----:B------:R-:W-:Y:S01]  /*1c40*/  ISETP.GE.AND P1, PT, R39, RZ, PT ;  /* 0x000000ff2700720c */ /* 0x000fe20003f26270 */
[----:B------:R-:W-:Y:S01]  /*1c50*/  @!P6 IMAD.MOV R34, RZ, RZ, -R34 ;  /* 0x000000ffff22e224 */ /* 0x000fe200078e0a22 */
[----:B------:R-:W-:Y:S01]  /*1c60*/  IABS R39, R41 ;  /* 0x0000002900277213 */ /* 0x000fe20000000000 */
[----:B------:R-:W-:Y:S01]  /*1c70*/  @!P4 IMAD.IADD R36, R36, 0x1, -R2 ;  /* 0x000000012424c824 */ /* 0x000fe200078e0a02 */
[----:B------:R-:W-:Y:S01]  /*1c80*/  ISETP.GT.U32.AND P6, PT, R2, R37, PT ;  /* 0x000000250200720c */ /* 0x000fe20003fc4070 */
[----:B------:R-:W-:Y:S01]  /*1c90*/  @!P2 IMAD.MOV R35, RZ, RZ, -R35 ;  /* 0x000000ffff23a224 */ /* 0x000fe200078e0a23 */
[----:B------:R-:W-:Y:S01]  /*1ca0*/  ISETP.GE.AND P4, PT, R40, RZ, PT ;  /* 0x000000ff2800720c */ /* 0x000fe20003f86270 */
[----:B------:R-:W-:Y:S01]  /*1cb0*/  IMAD.HI.U32 R14, R5, R39, RZ ;  /* 0x00000027050e7227 */ /* 0x000fe200078e00ff */
[----:B------:R-:W-:-:S02]  /*1cc0*/  IABS R40, R44 ;  /* 0x0000002c00287213 */ /* 0x000fc40000000000 */
[----:B------:R-:W-:Y:S01]  /*1cd0*/  ISETP.GE.AND P2, PT, R41, RZ, PT ;  /* 0x000000ff2900720c */ /* 0x000fe20003f46270 */
[----:B------:R-:W-:Y:S01]  /*1ce0*/  @!P5 IMAD.IADD R38, R38, 0x1, -R2 ;  /* 0x000000012626d824 */ /* 0x000fe200078e0a02 */
[----:B------:R-:W-:Y:S01]  /*1cf0*/  ISETP.GT.U32.AND P5, PT, R2, R36, PT ;  /* 0x000000240200720c */ /* 0x000fe20003fa4070 */
[----:B------:R-:W-:Y:S02]  /*1d00*/  IMAD.MOV R14, RZ, RZ, -R14 ;  /* 0x000000ffff0e7224 */ /* 0x000fe400078e0a0e */
[----:B------:R-:W-:-:S04]  /*1d10*/  IMAD.HI.U32 R15, R5, R42, RZ ;  /* 0x0000002a050f7227 */ /* 0x000fc800078e00ff */
[----:B------:R-:W-:Y:S02]  /*1d20*/  @!P6 IMAD.IADD R37, R37, 0x1, -R2 ;  /* 0x000000012525e824 */ /* 0x000fe400078e0a02 */
[C---:B------:R-:W-:Y:S02]  /*1d30*/  IMAD R39, R2.reuse, R14, R39 ;  /* 0x0000000e02277224 */ /* 0x040fe400078e0227 */
[----:B------:R-:W-:Y:S01]  /*1d40*/  IMAD.HI.U32 R14, R5, R40, RZ ;  /* 0x00000028050e7227 */ /* 0x000fe200078e00ff */
[----:B------:R-:W-:-:S03]  /*1d50*/  ISETP.GT.U32.AND P6, PT, R2, R37, PT ;  /* 0x000000250200720c */ /* 0x000fc60003fc4070 */
[----:B------:R-:W-:Y:S02]  /*1d60*/  IMAD.MOV R41, RZ, RZ, -R14 ;  /* 0x000000ffff297224 */ /* 0x000fe400078e0a0e */
[----:B------:R-:W-:Y:S01]  /*1d70*/  @!P5 IMAD.IADD R36, R36, 0x1, -R2 ;  /* 0x000000012424d824 */ /* 0x000fe200078e0a02 */
[----:B------:R-:W-:Y:S01]  /*1d80*/  ISETP.GT.U32.AND P5, PT, R2, R39, PT ;  /* 0x000000270200720c */ /* 0x000fe20003fa4070 */
[----:B------:R-:W-:-:S04]  /*1d90*/  IMAD.HI.U32 R14, R5, R43, RZ ;  /* 0x0000002b050e7227 */ /* 0x000fc800078e00ff */
[----:B------:R-:W-:Y:S02]  /*1da0*/  IMAD.MOV R15, RZ, RZ, -R15 ;  /* 0x000000ffff0f7224 */ /* 0x000fe400078e0a0f */
[C---:B------:R-:W-:Y:S02]  /*1db0*/  IMAD R40, R2.reuse, R41, R40 ;  /* 0x0000002902287224 */ /* 0x040fe400078e0228 */
[----:B------:R-:W-:Y:S02]  /*1dc0*/  IMAD.MOV R14, RZ, RZ, -R14 ;  /* 0x000000ffff0e7224 */ /* 0x000fe400078e0a0e */
[C---:B------:R-:W-:Y:S01]  /*1dd0*/  IMAD R41, R2.reuse, R15, R42 ;  /* 0x0000000f02297224 */ /* 0x040fe200078e022a */
[----:B------:R-:W-:Y:S01]  /*1de0*/  IABS R15, R47 ;  /* 0x0000002f000f7213 */ /* 0x000fe20000000000 */
[----:B------:R-:W-:Y:S01]  /*1df0*/  @!P0 IMAD.MOV R36, RZ, RZ, -R36 ;  /* 0x000000ffff248224 */ /* 0x000fe200078e0a24 */
[C---:B------:R-:W-:Y:S01]  /*1e00*/  ISETP.GT.U32.AND P0, PT, R2.reuse, R40, PT ;  /* 0x000000280200720c */ /* 0x040fe20003f04070 */
[----:B------:R-:W-:Y:S01]  /*1e10*/  @!P3 IMAD.MOV R33, RZ, RZ, -R33 ;  /* 0x000000ffff21b224 */ /* 0x000fe200078e0a21 */
[C---:B------:R-:W-:Y:S01]  /*1e20*/  ISETP.GT.U32.AND P3, PT, R2.reuse, R38, PT ;  /* 0x000000260200720c */ /* 0x040fe20003f64070 */
[----:B------:R-:W-:-:S02]  /*1e30*/  IMAD R42, R2, R14, R43 ;  /* 0x0000000e022a7224 */ /* 0x000fc400078e022b */
[----:B------:R-:W-:Y:S01]  /*1e40*/  @!P6 IMAD.IADD R37, R37, 0x1, -R2 ;  /* 0x000000012525e824 */ /* 0x000fe200078e0a02 */
[C---:B------:R-:W-:Y:S01]  /*1e50*/  ISETP.GT.U32.AND P6, PT, R2.reuse, R41, PT ;  /* 0x000000290200720c */ /* 0x040fe20003fc4070 */
[----:B------:R-:W-:Y:S02]  /*1e60*/  IMAD.MOV.U32 R43, RZ, RZ, R15 ;  /* 0x000000ffff2b7224 */ /* 0x000fe400078e000f */
[----:B------:R-:W-:Y:S01]  /*1e70*/  @!P4 IMAD.MOV R37, RZ, RZ, -R37 ;  /* 0x000000ffff25c224 */ /* 0x000fe200078e0a25 */
[----:B------:R-:W-:Y:S01]  /*1e80*/  ISETP.GT.U32.AND P4, PT, R2, R42, PT ;  /* 0x0000002a0200720c */ /* 0x000fe20003f84070 */
[----:B------:R-:W-:-:S04]  /*1e90*/  IMAD.HI.U32 R14, R5, R43, RZ ;  /* 0x0000002b050e7227 */ /* 0x000fc800078e00ff */
[--C-:B------:R-:W-:Y:S01]  /*1ea0*/  @!P0 IMAD.IADD R40, R40, 0x1, -R2.reuse ;  /* 0x0000000128288824 */ /* 0x100fe200078e0a02 */
[----:B------:R-:W-:Y:S01]  /*1eb0*/  ISETP.GE.AND P0, PT, R47, RZ, PT ;  /* 0x000000ff2f00720c */ /* 0x000fe20003f06270 */
[--C-:B------:R-:W-:Y:S01]  /*1ec0*/  @!P3 IMAD.IADD R38, R38, 0x1, -R2.reuse ;  /* 0x000000012626b824 */ /* 0x100fe200078e0a02 */
[----:B------:R-:W-:Y:S01]  /*1ed0*/  ISETP.GE.AND P3, PT, R44, RZ, PT ;  /* 0x000000ff2c00720c */ /* 0x000fe20003f66270 */
[----:B------:R-:W-:Y:S01]  /*1ee0*/  @!P6 IMAD.IADD R41, R41, 0x1, -R2 ;  /* 0x000000012929e824 */ /* 0x000fe200078e0a02 */
[----:B------:R-:W-:Y:S01]  /*1ef0*/  IABS R44, R49 ;  /* 0x00000031002c7213 */ /* 0x000fe20000000000 */
[----:B------:R-:W-:Y:S01]  /*1f00*/  IMAD.MOV R14, RZ, RZ, -R14 ;  /* 0x000000ffff0e7224 */ /* 0x000fe200078e0a0e */
[----:B------:R-:W-:Y:S01]  /*1f10*/  ISETP.GT.U32.AND P6, PT, R2, R40, PT ;  /* 0x000000280200720c */ /* 0x000fe20003fc4070 */
[----:B------:R-:W-:Y:S01]  /*1f20*/  @!P4 IMAD.IADD R42, R42, 0x1, -R2 ;  /* 0x000000012a2ac824 */ /* 0x000fe200078e0a02 */
[C---:B------:R-:W-:Y:S01]  /*1f30*/  ISETP.GT.U32.AND P4, PT, R2.reuse, R41, PT ;  /* 0x000000290200720c */ /* 0x040fe20003f84070 */
[----:B------:R-:W-:Y:S01]  /*1f40*/  IMAD R43, R2, R14, R43 ;  /* 0x0000000e022b7224 */ /* 0x000fe200078e022b */
[----:B------:R-:W-:Y:S01]  /*1f50*/  LOP3.LUT R47, R6, 0x88, RZ, 0xfc, !PT ;  /* 0x00000088062f7812 */ /* 0x000fe200078efcff */
[----:B------:R-:W-:-:S04]  /*1f60*/  IMAD.HI.U32 R14, R5, R44, RZ ;  /* 0x0000002c050e7227 */ /* 0x000fc800078e00ff */
[----:B------:R-:W-:Y:S02]  /*1f70*/  @!P5 IMAD.IADD R39, R39, 0x1, -R2 ;  /* 0x000000012727d824 */ /* 0x000fe400078e0a02 */
[----:B------:R-:W-:Y:S02]  /*1f80*/  IMAD.MOV R15, RZ, RZ, -R14 ;  /* 0x000000ffff0f7224 */ /* 0x000fe400078e0a0e */
[----:B------:R-:W-:Y:S01]  /*1f90*/  @!P6 IMAD.IADD R40, R40, 0x1, -R2 ;  /* 0x000000012828e824 */ /* 0x000fe200078e0a02 */
[C---:B------:R-:W-:Y:S01]  /*1fa0*/  ISETP.GT.U32.AND P5, PT, R2.reuse, R39, PT ;  /* 0x000000270200720c */ /* 0x040fe20003fa4070 */
[C---:B------:R-:W-:Y:S01]  /*1fb0*/  IMAD R44, R2.reuse, R15, R44 ;  /* 0x0000000f022c7224 */ /* 0x040fe200078e022c */
[C---:B------:R-:W-:Y:S01]  /*1fc0*/  ISETP.GT.U32.AND P6, PT, R2.reuse, R43, PT ;  /* 0x0000002b0200720c */ /* 0x040fe20003fc4070 */
[----:B------:R-:W-:Y:S02]  /*1fd0*/  @!P4 IMAD.IADD R41, R41, 0x1, -R2 ;  /* 0x000000012929c824 */ /* 0x000fe400078e0a02 */
[----:B------:R-:W-:Y:S01]  /*1fe0*/  @!P1 IMAD.MOV R38, RZ, RZ, -R38 ;  /* 0x000000ffff269224 */ /* 0x000fe200078e0a26 */
[----:B------:R-:W-:Y:S01]  /*1ff0*/  ISETP.GT.U32.AND P4, PT, R2, R44, PT ;  /* 0x0000002c0200720c */ /* 0x000fe20003f84070 */
[----:B------:R-:W-:Y:S01]  /*2000*/  @!P3 IMAD.MOV R40, RZ, RZ, -R40 ;  /* 0x000000ffff28b224 */ /* 0x000fe200078e0a28 */
[----:B------:R-:W-:-:S02]  /*2010*/  ISETP.GE.AND P1, PT, R45, RZ, PT ;  /* 0x000000ff2d00720c */ /* 0x000fc40003f26270 */
[----:B------:R-:W-:-:S03]  /*2020*/  IABS R45, R47 ;  /* 0x0000002f002d7213 */ /* 0x000fc60000000000 */
[----:B------:R-:W-:Y:S01]  /*2030*/  @!P5 IMAD.IADD R39, R39, 0x1, -R2 ;  /* 0x000000012727d824 */ /* 0x000fe200078e0a02 */
[----:B------:R-:W-:Y:S01]  /*2040*/  ISETP.GE.AND P5, PT, R46, RZ, PT ;  /* 0x000000ff2e00720c */ /* 0x000fe20003fa6270 */
[----:B------:R-:W-:Y:S01]  /*2050*/  IMAD.HI.U32 R14, R5, R45, RZ ;  /* 0x0000002d050e7227 */ /* 0x000fe200078e00ff */
[----:B------:R-:W-:-:S03]  /*2060*/  IABS R46, R50 ;  /* 0x00000032002e7213 */ /* 0x000fc60000000000 */
[----:B------:R-:W-:Y:S01]  /*2070*/  @!P6 IMAD.IADD R43, R43, 0x1, -R2 ;  /* 0x000000012b2be824 */ /* 0x000fe200078e0a02 */
[----:B------:R-:W-:Y:S01]  /*2080*/  ISETP.GE.AND P6, PT, R47, RZ, PT ;  /* 0x000000ff2f00720c */ /* 0x000fe20003fc6270 */
[----:B------:R-:W-:Y:S02]  /*2090*/  IMAD.MOV R15, RZ, RZ, -R14 ;  /* 0x000000ffff0f7224 */ /* 0x000fe400078e0a0e */
[----:B------:R-:W-:Y:S01]  /*20a0*/  @!P4 IMAD.IADD R44, R44, 0x1, -R2 ;  /* 0x000000012c2cc824 */ /* 0x000fe200078e0a02 */
[----:B------:R-:W-:Y:S01]  /*20b0*/  ISETP.GT.U32.AND P3, PT, R2, R43, PT ;  /* 0x0000002b0200720c */ /* 0x000fe20003f64070 */
[----:B------:R-:W-:-:S03]  /*20c0*/  IMAD.HI.U32 R14, R5, R46, RZ ;  /* 0x0000002e050e7227 */ /* 0x000fc600078e00ff */
[C---:B------:R-:W-:Y:S01]  /*20d0*/  ISETP.GT.U32.AND P4, PT, R2.reuse, R44, PT ;  /* 0x0000002c0200720c */ /* 0x040fe20003f84070 */
[----:B------:R-:W-:Y:S02]  /*20e0*/  IMAD R45, R2, R15, R45 ;  /* 0x0000000f022d7224 */ /* 0x000fe400078e022d */
[----:B------:R-:W-:-:S04]  /*20f0*/  IMAD.HI.U32 R15, R5, R48, RZ ;  /* 0x00000030050f7227 */ /* 0x000fc800078e00ff */
[----:B------:R-:W-:Y:S02]  /*2100*/  IMAD.MOV R47, RZ, RZ, -R14 ;  /* 0x000000ffff2f7224 */ /* 0x000fe400078e0a0e */
[----:B------:R-:W-:Y:S01]  /*2110*/  @!P1 IMAD.MOV R41, RZ, RZ, -R41 ;  /* 0x000000ffff299224 */ /* 0x000fe200078e0a29 */
[C---:B------:R-:W-:Y:S01]  /*2120*/  ISETP.GT.U32.AND P1, PT, R2.reuse, R45, PT ;  /* 0x0000002d0200720c */ /* 0x040fe20003f24070 */
[----:B------:R-:W-:Y:S02]  /*2130*/  IMAD.MOV R15, RZ, RZ, -R15 ;  /* 0x000000ffff0f7224 */ /* 0x000fe400078e0a0f */
[C---:B------:R-:W-:Y:S02]  /*2140*/  IMAD R46, R2.reuse, R47, R46 ;  /* 0x0000002f022e7224 */ /* 0x040fe400078e022e */
[----:B------:R-:W-:Y:S01]  /*2150*/  @!P2 IMAD.MOV R39, RZ, RZ, -R39 ;  /* 0x000000ffff27a224 */ /* 0x000fe200078e0a27 */
[C---:B------:R-:W-:Y:S01]  /*2160*/  ISETP.GT.U32.AND P2, PT, R2.reuse, R42, PT ;  /* 0x0000002a0200720c */ /* 0x040fe20003f44070 */
[----:B------:R-:W-:Y:S01]  /*2170*/  IMAD R47, R2, R15, R48 ;  /* 0x0000000f022f7224 */ /* 0x000fe200078e0230 */
[----:B------:R-:W-:Y:S01]  /*2180*/  LOP3.LUT R15, R6, 0x94, RZ, 0xfc, !PT ;  /* 0x00000094060f7812 */ /* 0x000fe200078efcff */
[--C-:B------:R-:W-:Y:S01]  /*2190*/  @!P3 IMAD.IADD R43, R43, 0x1, -R2.reuse ;  /* 0x000000012b2bb824 */ /* 0x100fe200078e0a02 */
[----:B------:R-:W-:Y:S01]  /*21a0*/  ISETP.GT.U32.AND P3, PT, R2, R46, PT ;  /* 0x0000002e0200720c */ /* 0x000fe20003f64070 */
[--C-:B------:R-:W-:Y:S01]  /*21b0*/  @!P4 IMAD.IADD R44, R44, 0x1, -R2.reuse ;  /* 0x000000012c2cc824 */ /* 0x100fe200078e0a02 */
[----:B------:R-:W-:Y:S01]  /*21c0*/  ISETP.GT.U32.AND P4, PT, R2, R47, PT ;  /* 0x0000002f0200720c */ /* 0x000fe20003f84070 */
[----:B------:R-:W-:Y:S01]  /*21d0*/  @!P1 IMAD.IADD R45, R45, 0x1, -R2 ;  /* 0x000000012d2d9824 */ /* 0x000fe200078e0a02 */
[----:B------:R-:W-:Y:S01]  /*21e0*/  IABS R48, R15 ;  /* 0x0000000f00307213 */ /* 0x000fe20000000000 */
[----:B------:R-:W-:Y:S01]  /*21f0*/  @!P0 IMAD.MOV R43, RZ, RZ, -R43 ;  /* 0x000000ffff2b8224 */ /* 0x000fe200078e0a2b */
[----:B------:R-:W-:-:S02]  /*2200*/  ISETP.GE.AND P0, PT, R51, RZ, PT ;  /* 0x000000ff3300720c */ /* 0x000fc40003f06270 */
[----:B------:R-:W-:Y:S01]  /*2210*/  ISETP.GT.U32.AND P1, PT, R2, R45, PT ;  /* 0x0000002d0200720c */ /* 0x000fe20003f24070 */
[----:B------:R-:W-:Y:S01]  /*2220*/  @!P2 IMAD.IADD R42, R42, 0x1, -R2 ;  /* 0x000000012a2aa824 */ /* 0x000fe200078e0a02 */
[----:B------:R-:W-:Y:S01]  /*2230*/  ISETP.GE.AND P2, PT, R49, RZ, PT ;  /* 0x000000ff3100720c */ /* 0x000fe20003f46270 */
[----:B------:R-:W-:-:S04]  /*2240*/  IMAD.HI.U32 R14, R5, R48, RZ ;  /* 0x00000030050e7227 */ /* 0x000fc800078e00ff */
[----:B------:R-:W-:Y:S01]  /*2250*/  @!P3 IMAD.IADD R46, R46, 0x1, -R2 ;  /* 0x000000012e2eb824 */ /* 0x000fe200078e0a02 */
[----:B------:R-:W-:Y:S01]  /*2260*/  ISETP.GE.AND P3, PT, R15, RZ, PT ;  /* 0x000000ff0f00720c */ /* 0x000fe20003f66270 */
[----:B------:R-:W-:Y:S01]  /*2270*/  @!P5 IMAD.MOV R42, RZ, RZ, -R42 ;  /* 0x000000ffff2ad224 */ /* 0x000fe200078e0a2a */
[----:B------:R-:W-:Y:S01]  /*2280*/  ISETP.GE.AND P5, PT, R50, RZ, PT ;  /* 0x000000ff3200720c */ /* 0x000fe20003fa6270 */
[----:B------:R-:W-:Y:S01]  /*2290*/  @!P4 IMAD.IADD R47, R47, 0x1, -R2 ;  /* 0x000000012f2fc824 */ /* 0x000fe200078e0a02 */
[----:B------:R-:W-:Y:S01]  /*22a0*/  IABS R50, R52 ;  /* 0x0000003400327213 */ /* 0x000fe20000000000 */
[----:B------:R-:W-:Y:S01]  /*22b0*/  IMAD.MOV R49, RZ, RZ, -R14 ;  /* 0x000000ffff317224 */ /* 0x000fe200078e0a0e */
[----:B------:R-:W-:Y:S01]  /*22c0*/  ISETP.GT.U32.AND P4, PT, R2, R46, PT ;  /* 0x0000002e0200720c */ /* 0x000fe20003f84070 */
[----:B------:R-:W-:Y:S01]  /*22d0*/  @!P1 IMAD.IADD R45, R45, 0x1, -R2 ;  /* 0x000000012d2d9824 */ /* 0x000fe200078e0a02 */
[----:B------:R-:W-:Y:S01]  /*22e0*/  LOP3.LUT R14, R6, 0x9c, RZ, 0xfc, !PT ;  /* 0x0000009c060e7812 */ /* 0x000fe200078efcff */
[----:B------:R-:W-:Y:S01]  /*22f0*/  IMAD.HI.U32 R15, R5, R50, RZ ;  /* 0x00000032050f7227 */ /* 0x000fe200078e00ff */
[----:B------:R-:W-:-:S03]  /*2300*/  ISETP.GE.AND P1, PT, R52, RZ, PT ;  /* 0x000000ff3400720c */ /* 0x000fc60003f26270 */
[----:B------:R-:W-:Y:S01]  /*2310*/  IMAD R48, R2, R49, R48 ;  /* 0x0000003102307224 */ /* 0x000fe200078e0230 */
[----:B------:R-:W-:Y:S01]  /*2320*/  LOP3.LUT R49, R6, 0xa0, RZ, 0xfc, !PT ;  /* 0x000000a006317812 */ /* 0x000fe200078efcff */
[----:B------:R-:W-:Y:S02]  /*2330*/  IMAD.MOV R15, RZ, RZ, -R15 ;  /* 0x000000ffff0f7224 */ /* 0x000fe400078e0a0f */
[----:B------:R-:W-:Y:S01]  /*2340*/  @!P6 IMAD.MOV R45, RZ, RZ, -R45 ;  /* 0x000000ffff2de224 */ /* 0x000fe200078e0a2d */
[C---:B------:R-:W-:Y:S01]  /*2350*/  ISETP.GT.U32.AND P6, PT, R2.reuse, R48, PT ;  /* 0x000000300200720c */ /* 0x040fe20003fc4070 */
[----:B------:R-:W-:Y:S01]  /*2360*/  IMAD R15, R2, R15, R50 ;  /* 0x0000000f020f7224 */ /* 0x000fe200078e0232 */
[----:B------:R-:W-:Y:S01]  /*2370*/  IABS R50, R14 ;  /* 0x0000000e00327213 */ /* 0x000fe20000000000 */
[----:B------:R-:W-:Y:S01]  /*2380*/  @!P4 IMAD.IADD R46, R46, 0x1, -R2 ;  /* 0x000000012e2ec824 */ /* 0x000fe200078e0a02 */
[----:B------:R-:W-:Y:S01]  /*2390*/  IABS R52, R49 ;  /* 0x0000003100347213 */ /* 0x000fe20000000000 */
[----:B------:R-:W-:Y:S01]  /*23a0*/  @!P2 IMAD.MOV R44, RZ, RZ, -R44 ;  /* 0x000000ffff2ca224 */ /* 0x000fe200078e0a2c */
[C---:B------:R-:W-:Y:S01]  /*23b0*/  ISETP.GT.U32.AND P2, PT, R2.reuse, R47, PT ;  /* 0x0000002f0200720c */ /* 0x040fe20003f44070 */
[----:B------:R-:W-:Y:S01]  /*23c0*/  @!P5 IMAD.MOV R46, RZ, RZ, -R46 ;  /* 0x000000ffff2ed224 */ /* 0x000fe200078e0a2e */
[----:B------:R-:W-:-:S02]  /*23d0*/  ISETP.GT.U32.AND P5, PT, R2, R15, PT ;  /* 0x0000000f0200720c */ /* 0x000fc40003fa4070 */
[----:B------:R-:W-:Y:S01]  /*23e0*/  ISETP.GE.AND P4, PT, R14, RZ, PT ;  /* 0x000000ff0e00720c */ /* 0x000fe20003f86270 */
[----:B------:R-:W-:-:S04]  /*23f0*/  IMAD.HI.U32 R14, R5, R50, RZ ;  /* 0x00000032050e7227 */ /* 0x000fc800078e00ff */
[----:B------:R-:W-:Y:S02]  /*2400*/  @!P6 IMAD.IADD R48, R48, 0x1, -R2 ;  /* 0x000000013030e824 */ /* 0x000fe400078e0a02 */
[----:B------:R-:W-:Y:S02]  /*2410*/  IMAD.MOV R51, RZ, RZ, -R14 ;  /* 0x000000ffff337224 */ /* 0x000fe400078e0a0e */
[--C-:B------:R-:W-:Y:S01]  /*2420*/  @!P2 IMAD.IADD R47, R47, 0x1, -R2.reuse ;  /* 0x000000012f2fa824 */ /* 0x100fe200078e0a02 */
[----:B------:R-:W-:Y:S01]  /*2430*/  ISETP.GT.U32.AND P6, PT, R2, R48, PT ;  /* 0x000000300200720c */ /* 0x000fe20003fc4070 */
[----:B------:R-:W-:Y:S01]  /*2440*/  @!P5 IMAD.IADD R15, R15, 0x1, -R2 ;  /* 0x000000010f0fd824 */ /* 0x000fe200078e0a02 */
[----:B------:R-:W-:Y:S01]  /*2450*/  ISETP.GE.AND P2, PT, R49, RZ, PT ;  /* 0x000000ff3100720c */ /* 0x000fe20003f46270 */
[----:B------:R-:W-:-:S03]  /*2460*/  IMAD.HI.U32 R49, R5, R52, RZ ;  /* 0x0000003405317227 */ /* 0x000fc600078e00ff */
[C---:B------:R-:W-:Y:S01]  /*2470*/  ISETP.GT.U32.AND P5, PT, R2.reuse, R15, PT ;  /* 0x0000000f0200720c */ /* 0x040fe20003fa4070 */
[----:B------:R-:W-:Y:S02]  /*2480*/  IMAD.MOV R53, RZ, RZ, -R49 ;  /* 0x000000ffff357224 */ /* 0x000fe400078e0a31 */
[C---:B------:R-:W-:Y:S02]  /*2490*/  IMAD R49, R2.reuse, R51, R50 ;  /* 0x0000003302317224 */ /* 0x040fe400078e0232 */
[----:B------:R-:W-:Y:S02]  /*24a0*/  IMAD R51, R2, R53, R52 ;  /* 0x0000003502337224 */ /* 0x000fe400078e0234 */
[----:B------:R-:W-:Y:S01]  /*24b0*/  @!P6 IMAD.IADD R48, R48, 0x1, -R2 ;  /* 0x000000013030e824 */ /* 0x000fe200078e0a02 */
[----:B------:R-:W-:Y:S01]  /*24c0*/  ISETP.GT.U32.AND P6, PT, R2, R49, PT ;  /* 0x000000310200720c */ /* 0x000fe20003fc4070 */
[----:B------:R-:W-:-:S04]  /*24d0*/  IMAD.HI.U32 R50, R5, R55, RZ ;  /* 0x0000003705327227 */ /* 0x000fc800078e00ff */
[----:B------:R-:W-:Y:S01]  /*24e0*/  @!P3 IMAD.MOV R48, RZ, RZ, -R48 ;  /* 0x000000ffff30b224 */ /* 0x000fe200078e0a30 */
[C---:B------:R-:W-:Y:S01]  /*24f0*/  ISETP.GT.U32.AND P3, PT, R2.reuse, R51, PT ;  /* 0x000000330200720c */ /* 0x040fe20003f64070 */
[----:B------:R-:W-:Y:S02]  /*2500*/  IMAD.MOV R50, RZ, RZ, -R50 ;  /* 0x000000ffff327224 */ /* 0x000fe400078e0a32 */
[----:B------:R-:W-:Y:S02]  /*2510*/  @!P5 IMAD.IADD R15, R15, 0x1, -R2 ;  /* 0x000000010f0fd824 */ /* 0x000fe400078e0a02 */
[----:B------:R-:W-:Y:S02]  /*2520*/  IMAD R55, R2, R50, R55 ;  /* 0x0000003202377224 */ /* 0x000fe400078e0237 */
[----:B------:R-:W-:Y:S02]  /*2530*/  IMAD.MOV.U32 R50, RZ, RZ, R15 ;  /* 0x000000ffff327224 */ /* 0x000fe400078e000f */
[----:B------:R-:W-:Y:S01]  /*2540*/  @!P0 IMAD.MOV R47, RZ, RZ, -R47 ;  /* 0x000000ffff2f8224 */ /* 0x000fe200078e0a2f */
[----:B------:R-:W-:Y:S01]  /*2550*/  ISETP.GE.AND P0, PT, R56, RZ, PT ;  /* 0x000000ff3800720c */ /* 0x000fe20003f06270 */
[----:B------:R-:W-:Y:S01]  /*2560*/  @!P1 IMAD.MOV R50, RZ, RZ, -R50 ;  /* 0x000000ffff329224 */ /* 0x000fe200078e0a32 */
[----:B------:R-:W-:Y:S01]  /*2570*/  LOP3.LUT R56, R6, 0xac, RZ, 0xfc, !PT ;  /* 0x000000ac06387812 */ /* 0x000fe200078efcff */
[----:B------:R-:W-:Y:S01]  /*2580*/  IMAD.HI.U32 R14, R5, R54, RZ ;  /* 0x00000036050e7227 */ /* 0x000fe200078e00ff */
[----:B------:R-:W-:-:S02]  /*2590*/  ISETP.GT.U32.AND P1, PT, R2, R55, PT ;  /* 0x000000370200720c */ /* 0x000fc40003f24070 */
[----:B------:R-:W-:Y:S01]  /*25a0*/  IABS R52, R56 ;  /* 0x0000003800347213 */ /* 0x000fe20000000000 */
[----:B------:R-:W-:Y:S02]  /*25b0*/  @!P3 IMAD.IADD R51, R51, 0x1, -R2 ;  /* 0x000000013333b824 */ /* 0x000fe400078e0a02 */
[----:B------:R-:W-:Y:S02]  /*25c0*/  IMAD.MOV R53, RZ, RZ, -R14 ;  /* 0x000000ffff357224 */ /* 0x000fe400078e0a0e */
[----:B------:R-:W-:Y:S01]  /*25d0*/  IMAD.HI.U32 R14, R5, R52, RZ ;  /* 0x00000034050e7227 */ /* 0x000fe200078e00ff */
[----:B------:R-:W-:-:S03]  /*25e0*/  ISETP.GT.U32.AND P3, PT, R2, R51, PT ;  /* 0x000000330200720c */ /* 0x000fc60003f64070 */
[----:B------:R-:W-:Y:S01]  /*25f0*/  IMAD R53, R2, R53, R54 ;  /* 0x0000003502357224 */ /* 0x000fe200078e0236 */
[----:B------:R-:W-:Y:S01]  /*2600*/  LOP3.LUT R54, R6, 0xb0, RZ, 0xfc, !PT ;  /* 0x000000b006367812 */ /* 0x000fe200078efcff */
[----:B------:R-:W-:Y:S02]  /*2610*/  IMAD.MOV R15, RZ, RZ, -R14 ;  /* 0x000000ffff0f7224 */ /* 0x000fe400078e0a0e */
[----:B------:R-:W-:Y:S01]  /*2620*/  @!P1 IMAD.IADD R55, R55, 0x1, -R2 ;  /* 0x0000000137379824 */ /* 0x000fe200078e0a02 */
[----:B------:R-:W-:Y:S01]  /*2630*/  IABS R57, R54 ;  /* 0x0000003600397213 */ /* 0x000fe20000000000 */
[C---:B------:R-:W-:Y:S01]  /*2640*/  IMAD R15, R2.reuse, R15, R52 ;  /* 0x0000000f020f7224 */ /* 0x040fe200078e0234 */
[C---:B------:R-:W-:Y:S01]  /*2650*/  ISETP.GT.U32.AND P5, PT, R2.reuse, R53, PT ;  /* 0x000000350200720c */ /* 0x040fe20003fa4070 */
[----:B------:R-:W-:Y:S01]  /*2660*/  @!P6 IMAD.IADD R49, R49, 0x1, -R2 ;  /* 0x000000013131e824 */ /* 0x000fe200078e0a02 */
[----:B------:R-:W-:Y:S01]  /*2670*/  ISETP.GT.U32.AND P1, PT, R2, R55, PT ;  /* 0x000000370200720c */ /* 0x000fe20003f24070 */
[----:B------:R-:W-:-:S03]  /*2680*/  IMAD.HI.U32 R14, R5, R57, RZ ;  /* 0x00000039050e7227 */ /* 0x000fc600078e00ff */
[C---:B------:R-:W-:Y:S01]  /*2690*/  ISETP.GT.U32.AND P6, PT, R2.reuse, R49, PT ;  /* 0x000000310200720c */ /* 0x040fe20003fc4070 */
[----:B------:R-:W-:Y:S01]  /*26a0*/  @!P3 IMAD.IADD R51, R51, 0x1, -R2 ;  /* 0x000000013333b824 */ /* 0x000fe200078e0a02 */
[----:B------:R-:W-:Y:S01]  /*26b0*/  ISETP.GT.U32.AND P3, PT, R2, R15, PT ;  /* 0x0000000f0200720c */ /* 0x000fe20003f64070 */
[----:B------:R-:W-:Y:S02]  /*26c0*/  IMAD.MOV R14, RZ, RZ, -R14 ;  /* 0x000000ffff0e7224 */ /* 0x000fe400078e0a0e */
[----:B------:R-:W-:-:S04]  /*26d0*/  IMAD.HI.U32 R52, R5, R59, RZ ;  /* 0x0000003b05347227 */ /* 0x000fc800078e00ff */
[----:B------:R-:W-:Y:S01]  /*26e0*/  IMAD R57, R2, R14, R57 ;  /* 0x0000000e02397224 */ /* 0x000fe200078e0239 */
[----:B------:R-:W-:Y:S01]  /*26f0*/  LOP3.LUT R14, R6, 0xb8, RZ, 0xfc, !PT ;  /* 0x000000b8060e7812 */ /* 0x000fe200078efcff */
[--C-:B------:R-:W-:Y:S02]  /*2700*/  @!P5 IMAD.IADD R53, R53, 0x1, -R2.reuse ;  /* 0x000000013535d824 */ /* 0x100fe400078e0a02 */
[--C-:B------:R-:W-:Y:S01]  /*2710*/  @!P1 IMAD.IADD R55, R55, 0x1, -R2.reuse ;  /* 0x0000000137379824 */ /* 0x100fe200078e0a02 */
[C---:B------:R-:W-:Y:S01]  /*2720*/  ISETP.GT.U32.AND P1, PT, R2.reuse, R57, PT ;  /* 0x000000390200720c */ /* 0x040fe20003f24070 */
[--C-:B------:R-:W-:Y:S01]  /*2730*/  @!P3 IMAD.IADD R15, R15, 0x1, -R2.reuse ;  /* 0x000000010f0fb824 */ /* 0x100fe200078e0a02 */
[----:B------:R-:W-:Y:S01]  /*2740*/  ISETP.GT.U32.AND P5, PT, R2, R53, PT ;  /* 0x000000350200720c */ /* 0x000fe20003fa4070 */
[----:B------:R-:W-:Y:S01]  /*2750*/  @!P6 IMAD.IADD R49, R49, 0x1, -R2 ;  /* 0x000000013131e824 */ /* 0x000fe200078e0a02 */
[----:B------:R-:W-:Y:S01]  /*2760*/  ISETP.GE.AND P6, PT, R58, RZ, PT ;  /* 0x000000ff3a00720c */ /* 0x000fe20003fc6270 */
[----:B------:R-:W-:Y:S01]  /*2770*/  IMAD.MOV R52, RZ, RZ, -R52 ;  /* 0x000000ffff347224 */ /* 0x000fe200078e0a34 */
[C---:B------:R-:W-:Y:S01]  /*2780*/  ISETP.GT.U32.AND P3, PT, R2.reuse, R15, PT ;  /* 0x0000000f0200720c */ /* 0x040fe20003f64070 */
[----:B------:R-:W-:Y:S01]  /*2790*/  @!P2 IMAD.MOV R51, RZ, RZ, -R51 ;  /* 0x000000ffff33a224 */ /* 0x000fe200078e0a33 */
[----:B------:R-:W-:Y:S01]  /*27a0*/  IABS R58, R14 ;  /* 0x0000000e003a7213 */ /* 0x000fe20000000000 */
[----:B------:R-:W-:Y:S01]  /*27b0*/  IMAD R59, R2, R52, R59 ;  /* 0x00000034023b7224 */ /* 0x000fe200078e023b */
[----:B------:R-:W-:Y:S01]  /*27c0*/  LOP3.LUT R52, R6, 0xbc, RZ, 0xfc, !PT ;  /* 0x000000bc06347812 */ /* 0x000fe200078efcff */
[----:B------:R-:W-:Y:S01]  /*27d0*/  @!P4 IMAD.MOV R49, RZ, RZ, -R49 ;  /* 0x000000ffff31c224 */ /* 0x000fe200078e0a31 */
[----:B------:R-:W-:Y:S01]  /*27e0*/  ISETP.GE.AND P2, PT, R54, RZ, PT ;  /* 0x000000ff3600720c */ /* 0x000fe20003f46270 */
[--C-:B------:R-:W-:Y:S01]  /*27f0*/  @!P1 IMAD.IADD R57, R57, 0x1, -R2.reuse ;  /* 0x0000000139399824 */ /* 0x100fe200078e0a02 */
[----:B------:R-:W-:Y:S01]  /*2800*/  ISETP.GE.AND P4, PT, R56, RZ, PT ;  /* 0x000000ff3800720c */ /* 0x000fe20003f86270 */
[--C-:B------:R-:W-:Y:S01]  /*2810*/  @!P5 IMAD.IADD R53, R53, 0x1, -R2.reuse ;  /* 0x000000013535d824 */ /* 0x100fe200078e0a02 */
[----:B------:R-:W-:Y:S01]  /*2820*/  ISETP.GE.AND P5, PT, R60, RZ, PT ;  /* 0x000000ff3c00720c */ /* 0x000fe20003fa6270 */
[----:B------:R-:W-:Y:S01]  /*2830*/  @!P6 IMAD.MOV R55, RZ, RZ, -R55 ;  /* 0x000000ffff37e224 */ /* 0x000fe200078e0a37 */
[----:B------:R-:W-:Y:S01]  /*2840*/  ISETP.GT.U32.AND P1, PT, R2, R57, PT ;  /* 0x000000390200720c */ /* 0x000fe20003f24070 */
[----:B------:R-:W-:Y:S01]  /*2850*/  @!P0 IMAD.MOV R53, RZ, RZ, -R53 ;  /* 0x000000ffff358224 */ /* 0x000fe200078e0a35 */
[----:B------:R-:W-:Y:S01]  /*2860*/  IABS R60, R52 ;  /* 0x00000034003c7213 */ /* 0x000fe20000000000 */
[----:B------:R-:W-:Y:S01]  /*2870*/  @!P3 IMAD.IADD R15, R15, 0x1, -R2 ;  /* 0x000000010f0fb824 */ /* 0x000fe200078e0a02 */
[----:B------:R-:W-:Y:S01]  /*2880*/  ISETP.GE.AND P0, PT, R14, RZ, PT ;  /* 0x000000ff0e00720c */ /* 0x000fe20003f06270 */
[----:B------:R-:W-:Y:S01]  /*2890*/  IMAD.HI.U32 R14, R5, R58, RZ ;  /* 0x0000003a050e7227 */ /* 0x000fe200078e00ff */
[----:B------:R-:W-:-:S02]  /*28a0*/  ISETP.GE.AND P6, PT, R52, RZ, PT ;  /* 0x000000ff3400720c */ /* 0x000fc40003fc6270 */
[----:B------:R-:W-:Y:S01]  /*28b0*/  ISETP.GT.U32.AND P3, PT, R2, R59, PT ;  /* 0x0000003b0200720c */ /* 0x000fe20003f64070 */
[----:B------:R-:W-:Y:S01]  /*28c0*/  IMAD.MOV.U32 R52, RZ, RZ, R15 ;  /* 0x000000ffff347224 */ /* 0x000fe200078e000f */
[----:B------:R-:W-:Y:S01]  /*28d0*/  LOP3.LUT R54, R6, 0xc0, RZ, 0xfc, !PT ;  /* 0x000000c006367812 */ /* 0x000fe200078efcff */
[----:B------:R-:W-:-:S03]  /*28e0*/  IMAD.HI.U32 R15, R5, R60, RZ ;  /* 0x0000003c050f7227 */ /* 0x000fc600078e00ff */
[----:B------:R-:W-:Y:S01]  /*28f0*/  IABS R62, R54 ;  /* 0x00000036003e7213 */ /* 0x000fe20000000000 */
[----:B------:R-:W-:Y:S01]  /*2900*/  IMAD.MOV R61, RZ, RZ, -R14 ;  /* 0x000000ffff3d7224 */ /* 0x000fe200078e0a0e */
[----:B------:R-:W-:Y:S01]  /*2910*/  LOP3.LUT R14, R6, 0xc8, RZ, 0xfc, !PT ;  /* 0x000000c8060e7812 */ /* 0x000fe200078efcff */
[----:B------:R-:W-:Y:S02]  /*2920*/  IMAD.MOV R63, RZ, RZ, -R15 ;  /* 0x000000ffff3f7224 */ /* 0x000fe400078e0a0f */
[----:B------:R-:W-:Y:S01]  /*2930*/  @!P1 IMAD.IADD R57, R57, 0x1, -R2 ;  /* 0x0000000139399824 */ /* 0x000fe200078e0a02 */
[----:B------:R-:W-:Y:S01]  /*2940*/  ISETP.GE.AND P1, PT, R66, RZ, PT ;  /* 0x000000ff4200720c */ /* 0x000fe20003f26270 */
[----:B------:R-:W-:Y:S01]  /*2950*/  IMAD R15, R2, R61, R58 ;  /* 0x0000003d020f7224 */ /* 0x000fe200078e023a */
[----:B------:R-:W-:Y:S01]  /*2960*/  LOP3.LUT R66, R6, 0xd4, RZ, 0xfc, !PT ;  /* 0x000000d406427812 */ /* 0x000fe200078efcff */
[----:B------:R-:W-:Y:S02]  /*2970*/  @!P2 IMAD.MOV R57, RZ, RZ, -R57 ;  /* 0x000000ffff39a224 */ /* 0x000fe400078e0a39 */
[----:B------:R-:W-:Y:S01]  /*2980*/  @!P3 IMAD.IADD R59, R59, 0x1, -R2 ;  /* 0x000000013b3bb824 */ /* 0x000fe200078e0a02 */
[----:B------:R-:W-:Y:S01]  /*2990*/  ISETP.GT.U32.AND P2, PT, R2, R15, PT ;  /* 0x0000000f0200720c */ /* 0x000fe20003f44070 */
[----:B------:R-:W-:Y:S01]  /*29a0*/  @!P4 IMAD.MOV R52, RZ, RZ, -R52 ;  /* 0x000000ffff34c224 */ /* 0x000fe200078e0a34 */
[----:B------:R-:W-:Y:S01]  /*29b0*/  ISETP.GE.AND P4, PT, R54, RZ, PT ;  /* 0x000000ff3600720c */ /* 0x000fe20003f86270 */
[----:B------:R-:W-:Y:S01]  /*29c0*/  IMAD.HI.U32 R54, R5, R62, RZ ;  /* 0x0000003e05367227 */ /* 0x000fe200078e00ff */
[----:B------:R-:W-:-:S02]  /*29d0*/  ISETP.GT.U32.AND P3, PT, R2, R59, PT ;  /* 0x0000003b0200720c */ /* 0x000fc40003f64070 */
[----:B------:R-:W-:Y:S01]  /*29e0*/  IABS R73, R66 ;  /* 0x0000004200497213 */ /* 0x000fe20000000000 */
[----:B------:R-:W-:Y:S01]  /*29f0*/  IMAD.MOV R65, RZ, RZ, -R54 ;  /* 0x000000ffff417224 */ /* 0x000fe200078e0a36 */
[----:B------:R-:W-:Y:S01]  /*2a00*/  LOP3.LUT R54, R6, 0xcc, RZ, 0xfc, !PT ;  /* 0x000000cc06367812 */ /* 0x000fe200078efcff */
[C---:B------:R-:W-:Y:S02]  /*2a10*/  IMAD R61, R2.reuse, R63, R60 ;  /* 0x0000003f023d7224 */ /* 0x040fe400078e023c */
[----:B------:R-:W-:Y:S01]  /*2a20*/  IMAD R63, R2, R65, R62 ;  /* 0x00000041023f7224 */ /* 0x000fe200078e023e */
[----:B------:R-:W-:Y:S01]  /*2a30*/  IABS R69, R54 ;  /* 0x0000003600457213 */ /* 0x000fe20000000000 */
[----:B------:R-:W-:Y:S01]  /*2a40*/  @!P2 IMAD.IADD R15, R15, 0x1, -R2 ;  /* 0x000000010f0fa824 */ /* 0x000fe200078e0a02 */
[----:B------:R-:W-:Y:S01]  /*2a50*/  IABS R62, R74 ;  /* 0x0000004a003e7213 */ /* 0x000fe20000000000 */
[----:B------:R-:W-:-:S03]  /*2a60*/  IMAD.HI.U32 R56, R5, R64, RZ ;  /* 0x0000004005387227 */ /* 0x000fc600078e00ff */
[----:B------:R-:W-:Y:S01]  /*2a70*/  ISETP.GT.U32.AND P2, PT, R2, R15, PT ;  /* 0x0000000f0200720c */ /* 0x000fe20003f44070 */
[----:B------:R-:W-:Y:S01]  /*2a80*/  @!P3 IMAD.IADD R59, R59, 0x1, -R2 ;  /* 0x000000013b3bb824 */ /* 0x000fe200078e0a02 */
[----:B------:R-:W-:Y:S01]  /*2a90*/  ISETP.GE.AND P3, PT, R14, RZ, PT ;  /* 0x000000ff0e00720c */ /* 0x000fe20003f66270 */
[----:B------:R-:W-:Y:S02]  /*2aa0*/  IMAD.MOV R67, RZ, RZ, -R56 ;  /* 0x000000ffff437224 */ /* 0x000fe400078e0a38 */
[----:B------:R-:W-:Y:S01]  /*2ab0*/  @!P5 IMAD.MOV R59, RZ, RZ, -R59 ;  /* 0x000000ffff3bd224 */ /* 0x000fe200078e0a3b */
[----:B------:R-:W-:Y:S01]  /*2ac0*/  ISETP.GE.AND P5, PT, R54, RZ, PT ;  /* 0x000000ff3600720c */ /* 0x000fe20003fa6270 */
[----:B------:R-:W-:-:S04]  /*2ad0*/  IMAD.HI.U32 R54, R5, R69, RZ ;  /* 0x0000004505367227 */ /* 0x000fc800078e00ff */
[----:B------:R-:W-:Y:S02]  /*2ae0*/  IMAD.MOV R54, RZ, RZ, -R54 ;  /* 0x000000ffff367224 */ /* 0x000fe400078e0a36 */
[----:B------:R-:W-:Y:S01]  /*2af0*/  @!P2 IMAD.IADD R15, R15, 0x1, -R2 ;  /* 0x000000010f0fa824 */ /* 0x000fe200078e0a02 */
[C---:B------:R-:W-:Y:S01]  /*2b00*/  ISETP.GT.U32.AND P2, PT, R2.reuse, R61, PT ;  /* 0x0000003d0200720c */ /* 0x040fe20003f44070 */
[C---:B------:R-:W-:Y:S02]  /*2b10*/  IMAD R69, R2.reuse, R54, R69 ;  /* 0x0000003602457224 */ /* 0x040fe400078e0245 */
[----:B------:R-:W-:Y:S02]  /*2b20*/  IMAD.MOV.U32 R54, RZ, RZ, R15 ;  /* 0x000000ffff367224 */ /* 0x000fe400078e000f */
[C---:B------:R-:W-:Y:S01]  /*2b30*/  IMAD R65, R2.reuse, R67, R64 ;  /* 0x0000004302417224 */ /* 0x040fe200078e0240 */
[----:B------:R-:W-:Y:S01]  /*2b40*/  IABS R67, R14 ;  /* 0x0000000e00437213 */ /* 0x000fe20000000000 */
[----:B------:R-:W-:Y:S01]  /*2b50*/  @!P0 IMAD.MOV R54, RZ, RZ, -R54 ;  /* 0x000000ffff368224 */ /* 0x000fe200078e0a36 */
[----:B------:R-:W-:Y:S01]  /*2b60*/  ISETP.GT.U32.AND P0, PT, R2, R63, PT ;  /* 0x0000003f0200720c */ /* 0x000fe20003f04070 */
[----:B------:R-:W-:Y:S01]  /*2b70*/  IMAD.HI.U32 R58, R5, R73, RZ ;  /* 0x00000049053a7227 */ /* 0x000fe200078e00ff */
[----:B------:R-:W-:-:S03]  /*2b80*/  LOP3.LUT R64, R6, 0xd0, RZ, 0xfc, !PT ;  /* 0x000000d006407812 */ /* 0x000fc600078efcff */
[----:B------:R-:W-:Y:S01]  /*2b90*/  @!P2 IMAD.IADD R61, R61, 0x1, -R2 ;  /* 0x000000013d3da824 */ /* 0x000fe200078e0a02 */
[----:B------:R-:W-:Y:S01]  /*2ba0*/  IABS R71, R64 ;  /* 0x0000004000477213 */ /* 0x000fe20000000000 */
[----:B------:R-:W-:-:S03]  /*2bb0*/  IMAD.HI.U32 R14, R5, R67, RZ ;  /* 0x00000043050e7227 */ /* 0x000fc600078e00ff */
[C---:B------:R-:W-:Y:S01]  /*2bc0*/  ISETP.GT.U32.AND P2, PT, R2.reuse, R61, PT ;  /* 0x0000003d0200720c */ /* 0x040fe20003f44070 */
[----:B------:R-:W-:Y:S02]  /*2bd0*/  IMAD.MOV R14, RZ, RZ, -R14 ;  /* 0x000000ffff0e7224 */ /* 0x000fe400078e0a0e */
[----:B------:R-:W-:Y:S02]  /*2be0*/  @!P0 IMAD.IADD R63, R63, 0x1, -R2 ;  /* 0x000000013f3f8824 */ /* 0x000fe400078e0a02 */
[C---:B------:R-:W-:Y:S02]  /*2bf0*/  IMAD R67, R2.reuse, R14, R67 ;  /* 0x0000000e02437224 */ /* 0x040fe400078e0243 */
[----:B------:R-:W-:Y:S01]  /*2c00*/  IMAD.HI.U32 R56, R5, R71, RZ ;  /* 0x0000004705387227 */ /* 0x000fe200078e00ff */
[----:B------:R-:W-:-:S03]  /*2c10*/  ISETP.GT.U32.AND P0, PT, R2, R63, PT ;  /* 0x0000003f0200720c */ /* 0x000fc60003f04070 */
[----:B------:R-:W-:-:S04]  /*2c20*/  IMAD.HI.U32 R60, R5, R75, RZ ;  /* 0x0000004b053c7227 */ /* 0x000fc800078e00ff */
[----:B------:R-:W-:Y:S01]  /*2c30*/  @!P2 IMAD.IADD R61, R61, 0x1, -R2 ;  /* 0x000000013d3da824 */ /* 0x000fe200078e0a02 */
[C---:B------:R-:W-:Y:S01]  /*2c40*/  ISETP.GT.U32.AND P2, PT, R2.reuse, R65, PT ;  /* 0x000000410200720c */ /* 0x040fe20003f44070 */
[----:B------:R-:W-:Y:S02]  /*2c50*/  IMAD.MOV R58, RZ, RZ, -R58 ;  /* 0x000000ffff3a7224 */ /* 0x000fe400078e0a3a */
[----:B------:R-:W-:Y:S02]  /*2c60*/  IMAD.MOV R56, RZ, RZ, -R56 ;  /* 0x000000ffff387224 */ /* 0x000fe400078e0a38 */
[----:B------:R-:W-:Y:S01]  /*2c70*/  @!P0 IMAD.IADD R63, R63, 0x1, -R2 ;  /* 0x000000013f3f8824 */ /* 0x000fe200078e0a02 */
[C---:B------:R-:W-:Y:S01]  /*2c80*/  ISETP.GT.U32.AND P0, PT, R2.reuse, R67, PT ;  /* 0x000000430200720c */ /* 0x040fe20003f04070 */
[----:B------:R-:W-:Y:S02]  /*2c90*/  IMAD.MOV R60, RZ, RZ, -R60 ;  /* 0x000000ffff3c7224 */ /* 0x000fe400078e0a3c */
[C---:B------:R-:W-:Y:S01]  /*2ca0*/  IMAD R73, R2.reuse, R58, R73 ;  /* 0x0000003a02497224 */ /* 0x040fe200078e0249 */
[----:B------:R-:W-:Y:S01]  /*2cb0*/  IABS R58, R70 ;  /* 0x00000046003a7213 */ /* 0x000fe20000000000 */
[----:B------:R-:W-:-:S02]  /*2cc0*/  IMAD R71, R2, R56, R71 ;  /* 0x0000003802477224 */ /* 0x000fc400078e0247 */
[--C-:B------:R-:W-:Y:S02]  /*2cd0*/  @!P2 IMAD.IADD R65, R65, 0x1, -R2.reuse ;  /* 0x000000014141a824 */ /* 0x100fe400078e0a02 */
[C---:B------:R-:W-:Y:S01]  /*2ce0*/  IMAD R75, R2.reuse, R60, R75 ;  /* 0x0000003c024b7224 */ /* 0x040fe200078e024b */
[----:B------:R-:W-:Y:S01]  /*2cf0*/  IABS R60, R72 ;  /* 0x00000048003c7213 */ /* 0x000fe20000000000 */
[----:B------:R-:W-:Y:S01]  /*2d00*/  @!P4 IMAD.MOV R63, RZ, RZ, -R63 ;  /* 0x000000ffff3fc224 */ /* 0x000fe200078e0a3f */
[C---:B------:R-:W-:Y:S01]  /*2d10*/  ISETP.GT.U32.AND P2, PT, R2.reuse, R65, PT ;  /* 0x000000410200720c */ /* 0x040fe20003f44070 */
[----:B------:R-:W-:Y:S01]  /*2d20*/  @!P0 IMAD.IADD R67, R67, 0x1, -R2 ;  /* 0x0000000143438824 */ /* 0x000fe200078e0a02 */
[----:B------:R-:W-:Y:S01]  /*2d30*/  ISETP.GT.U32.AND P4, PT, R2, R71, PT ;  /* 0x000000470200720c */ /* 0x000fe20003f84070 */
[----:B------:R-:W-:-:S03]  /*2d40*/  IMAD.HI.U32 R14, R5, R58, RZ ;  /* 0x0000003a050e7227 */ /* 0x000fc600078e00ff */
[----:B------:R-:W-:Y:S01]  /*2d50*/  ISETP.GT.U32.AND P0, PT, R2, R67, PT ;  /* 0x000000430200720c */ /* 0x000fe20003f04070 */
[----:B------:R-:W-:-:S04]  /*2d60*/  IMAD.HI.U32 R15, R5, R60, RZ ;  /* 0x0000003c050f7227 */ /* 0x000fc800078e00ff */
[----:B------:R-:W-:Y:S01]  /*2d70*/  @!P6 IMAD.MOV R61, RZ, RZ, -R61 ;  /* 0x000000ffff3de224 */ /* 0x000fe200078e0a3d */
[C---:B------:R-:W-:Y:S01]  /*2d80*/  ISETP.GT.U32.AND P6, PT, R2.reuse, R69, PT ;  /* 0x000000450200720c */ /* 0x040fe20003fc4070 */
[----:B------:R-:W-:Y:S02]  /*2d90*/  IMAD.MOV R77, RZ, RZ, -R14 ;  /* 0x000000ffff4d7224 */ /* 0x000fe400078e0a0e */
[----:B------:R-:W-:Y:S02]  /*2da0*/  IMAD.MOV R79, RZ, RZ, -R15 ;  /* 0x000000ffff4f7224 */ /* 0x000fe400078e0a0f */
[----:B------:R-:W-:Y:S01]  /*2db0*/  @!P2 IMAD.IADD R65, R65, 0x1, -R2 ;  /* 0x000000014141a824 */ /* 0x000fe200078e0a02 */
[C---:B------:R-:W-:Y:S01]  /*2dc0*/  ISETP.GT.U32.AND P2, PT, R2.reuse, R73, PT ;  /* 0x000000490200720c */ /* 0x040fe20003f44070 */
[----:B------:R-:W-:Y:S01]  /*2dd0*/  IMAD R15, R2, R77, R58 ;  /* 0x0000004d020f7224 */ /* 0x000fe200078e023a */
[----:B------:R-:W-:Y:S01]  /*2de0*/  LOP3.LUT R58, R6, 0xf0, RZ, 0xfc, !PT ;  /* 0x000000f0063a7812 */ /* 0x000fe200078efcff */
[----:B------:R-:W-:Y:S01]  /*2df0*/  IMAD R77, R2, R79, R60 ;  /* 0x0000004f024d7224 */ /* 0x000fe200078e023c */
[----:B------:R-:W-:Y:S01]  /*2e00*/  LOP3.LUT R60, R6, 0xf4, RZ, 0xfc, !PT ;  /* 0x000000f4063c7812 */ /* 0x000fe200078efcff */
[--C-:B------:R-:W-:Y:S01]  /*2e10*/  @!P0 IMAD.IADD R67, R67, 0x1, -R2.reuse ;  /* 0x0000000143438824 */ /* 0x100fe200078e0a02 */
[C---:B------:R-:W-:Y:S01]  /*2e20*/  ISETP.GT.U32.AND P0, PT, R2.reuse, R75, PT ;  /* 0x0000004b0200720c */ /* 0x040fe20003f04070 */
[----:B------:R-:W-:Y:S01]  /*2e30*/  @!P4 IMAD.IADD R71, R71, 0x1, -R2 ;  /* 0x000000014747c824 */ /* 0x000fe200078e0a02 */
[----:B------:R-:W-:Y:S01]  /*2e40*/  ISETP.GT.U32.AND P4, PT, R2, R77, PT ;  /* 0x0000004d0200720c */ /* 0x000fe20003f84070 */
[----:B------:R-:W-:Y:S01]  /*2e50*/  IMAD.HI.U32 R56, R5, R62, RZ ;  /* 0x0000003e05387227 */ /* 0x000fe200078e00ff */
[----:B------:R-:W-:-:S02]  /*2e60*/  IABS R85, R58 ;  /* 0x0000003a00557213 */ /* 0x000fc40000000000 */
[----:B------:R-:W-:Y:S01]  /*2e70*/  IABS R87, R60 ;  /* 0x0000003c00577213 */ /* 0x000fe20000000000 */
[----:B------:R-:W-:-:S04]  /*2e80*/  IMAD.HI.U32 R14, R5, R81, RZ ;  /* 0x00000051050e7227 */ /* 0x000fc800078e00ff */
[----:B------:R-:W-:Y:S01]  /*2e90*/  @!P6 IMAD.IADD R69, R69, 0x1, -R2 ;  /* 0x000000014545e824 */ /* 0x000fe200078e0a02 */
[C---:B------:R-:W-:Y:S01]  /*2ea0*/  ISETP.GT.U32.AND P6, PT, R2.reuse, R15, PT ;  /* 0x0000000f0200720c */ /* 0x040fe20003fc4070 */
[----:B------:R-:W-:Y:S02]  /*2eb0*/  IMAD.MOV R79, RZ, RZ, -R56 ;  /* 0x000000ffff4f7224 */ /* 0x000fe400078e0a38 */
[----:B------:R-:W-:Y:S02]  /*2ec0*/  IMAD.MOV R56, RZ, RZ, -R14 ;  /* 0x000000ffff387224 */ /* 0x000fe400078e0a0e */
[----:B------:R-:W-:Y:S01]  /*2ed0*/  @!P2 IMAD.IADD R73, R73, 0x1, -R2 ;  /* 0x000000014949a824 */ /* 0x000fe200078e0a02 */
[----:B------:R-:W-:Y:S01]  /*2ee0*/  ISETP.GT.U32.AND P2, PT, R2, R69, PT ;  /* 0x000000450200720c */ /* 0x000fe20003f44070 */
[----:B------:R-:W-:-:S04]  /*2ef0*/  IMAD.HI.U32 R14, R5, R83, RZ ;  /* 0x00000053050e7227 */ /* 0x000fc800078e00ff */
[----:B------:R-:W-:Y:S01]  /*2f00*/  IMAD R81, R2, R56, R81 ;  /* 0x0000003802517224 */ /* 0x000fe200078e0251 */
[----:B------:R-:W-:Y:S01]  /*2f10*/  LOP3.LUT R56, R6, 0xf8, RZ, 0xfc, !PT ;  /* 0x000000f806387812 */ /* 0x000fe200078efcff */
[----:B------:R-:W-:Y:S01]  /*2f20*/  @!P0 IMAD.IADD R75, R75, 0x1, -R2 ;  /* 0x000000014b4b8824 */ /* 0x000fe200078e0a02 */
[C---:B------:R-:W-:Y:S01]  /*2f30*/  ISETP.GT.U32.AND P0, PT, R2.reuse, R73, PT ;  /* 0x000000490200720c */ /* 0x040fe20003f04070 */
[----:B------:R-:W-:Y:S01]  /*2f40*/  IMAD.MOV R14, RZ, RZ, -R14 ;  /* 0x000000ffff0e7224 */ /* 0x000fe200078e0a0e */
[----:B------:R-:W-:Y:S01]  /*2f50*/  IABS R89, R56 ;  /* 0x0000003800597213 */ /* 0x000fe20000000000 */
[----:B------:R-:W-:Y:S01]  /*2f60*/  @!P1 IMAD.MOV R65, RZ, RZ, -R65 ;  /* 0x000000ffff419224 */ /* 0x000fe200078e0a41 */
[----:B------:R-:W-:Y:S01]  /*2f70*/  ISETP.GT.U32.AND P1, PT, R2, R71, PT ;  /* 0x000000470200720c */ /* 0x000fe20003f24070 */
[----:B------:R-:W-:-:S04]  /*2f80*/  IMAD.HI.U32 R6, R5, R85, RZ ;  /* 0x0000005505067227 */ /* 0x000fc800078e00ff */
[----:B------:R-:W-:Y:S02]  /*2f90*/  @!P4 IMAD.IADD R77, R77, 0x1, -R2 ;  /* 0x000000014d4dc824 */ /* 0x000fe400078e0a02 */
[C---:B------:R-:W-:Y:S02]  /*2fa0*/  IMAD R83, R2.reuse, R14, R83 ;  /* 0x0000000e02537224 */ /* 0x040fe400078e0253 */
[----:B------:R-:W-:Y:S02]  /*2fb0*/  IMAD.MOV R14, RZ, RZ, -R6 ;  /* 0x000000ffff0e7224 */ /* 0x000fe400078e0a06 */
[----:B------:R-:W-:Y:S01]  /*2fc0*/  @!P6 IMAD.IADD R15, R15, 0x1, -R2 ;  /* 0x000000010f0fe824 */ /* 0x000fe200078e0a02 */
[C---:B------:R-:W-:Y:S01]  /*2fd0*/  ISETP.GT.U32.AND P6, PT, R2.reuse, R75, PT ;  /* 0x0000004b0200720c */ /* 0x040fe20003fc4070 */
[----:B------:R-:W-:Y:S01]  /*2fe0*/  @!P3 IMAD.MOV R67, RZ, RZ, -R67 ;  /* 0x000000ffff43b224 */ /* 0x000fe200078e0a43 */
[C---:B------:R-:W-:Y:S01]  /*2ff0*/  ISETP.GT.U32.AND P3, PT, R2.reuse, R77, PT ;  /* 0x0000004d0200720c */ /* 0x040fe20003f64070 */
[----:B------:R-:W-:Y:S01]  /*3000*/  IMAD.HI.U32 R6, R5, R87, RZ ;  /* 0x0000005705067227 */ /* 0x000fe200078e00ff */
[----:B------:R-:W-:-:S03]  /*3010*/  ISETP.GT.U32.AND P4, PT, R2, R15, PT ;  /* 0x0000000f0200720c */ /* 0x000fc60003f84070 */
[----:B------:R-:W-:-:S04]  /*3020*/  IMAD.HI.U32 R5, R5, R89, RZ ;  /* 0x0000005905057227 */ /* 0x000fc800078e00ff */
[----:B------:R-:W-:Y:S02]  /*3030*/  IMAD.MOV R6, RZ, RZ, -R6 ;  /* 0x000000ffff067224 */ /* 0x000fe400078e0a06 */
[----:B------:R-:W-:Y:S02]  /*3040*/  IMAD.MOV R5, RZ, RZ, -R5 ;  /* 0x000000ffff057224 */ /* 0x000fe400078e0a05 */
[--C-:B------:R-:W-:Y:S01]  /*3050*/  @!P0 IMAD.IADD R73, R73, 0x1, -R2.reuse ;  /* 0x0000000149498824 */ /* 0x100fe200078e0a02 */
[C---:B------:R-:W-:Y:S01]  /*3060*/  ISETP.GT.U32.AND P0, PT, R2.reuse, R83, PT ;  /* 0x000000530200720c */ /* 0x040fe20003f04070 */
[----:B------:R-:W-:Y:S01]  /*3070*/  @!P1 IMAD.IADD R71, R71, 0x1, -R2 ;  /* 0x0000000147479824 */ /* 0x000fe200078e0a02 */
[C---:B------:R-:W-:Y:S01]  /*3080*/  ISETP.GT.U32.AND P1, PT, R2.reuse, R81, PT ;  /* 0x000000510200720c */ /* 0x040fe20003f24070 */
[C---:B------:R-:W-:Y:S01]  /*3090*/  IMAD R87, R2.reuse, R6, R87 ;  /* 0x0000000602577224 */ /* 0x040fe200078e0257 */
[----:B------:R-:W-:Y:S01]  /*30a0*/  IABS R6, R82 ;  /* 0x0000005200067213 */ /* 0x000fe20000000000 */
[C---:B------:R-:W-:Y:S01]  /*30b0*/  IMAD R89, R2.reuse, R5, R89 ;  /* 0x0000000502597224 */ /* 0x040fe200078e0259 */
[----:B------:R-:W-:Y:S01]  /*30c0*/  LOP3.LUT R5, RZ, R84, RZ, 0x33, !PT ;  /* 0x00000054ff057212 */ /* 0x000fe200078e33ff */
[----:B------:R-:W-:-:S02]  /*30d0*/  IMAD R79, R2, R79, R62 ;  /* 0x0000004f024f7224 */ /* 0x000fc400078e023e */
[C---:B------:R-:W-:Y:S02]  /*30e0*/  IMAD R85, R2.reuse, R14, R85 ;  /* 0x0000000e02557224 */ /* 0x040fe400078e0255 */
[----:B------:R-:W-:Y:S01]  /*30f0*/  @!P3 IMAD.IADD R77, R77, 0x1, -R2 ;  /* 0x000000014d4db824 */ /* 0x000fe200078e0a02 */
[----:B------:R-:W-:Y:S01]  /*3100*/  ISETP.GT.U32.AND P3, PT, R2, R89, PT ;  /* 0x000000590200720c */ /* 0x000fe20003f64070 */
[----:B------:R-:W-:-:S04]  /*3110*/  IMAD.HI.U32 R8, R8, R6, RZ ;  /* 0x0000000608087227 */ /* 0x000fc800078e00ff */
[--C-:B------:R-:W-:Y:S01]  /*3120*/  @!P2 IMAD.IADD R69, R69, 0x1, -R2.reuse ;  /* 0x000000014545a824 */ /* 0x100fe200078e0a02 */
[C---:B------:R-:W-:Y:S01]  /*3130*/  ISETP.GT.U32.AND P2, PT, R2.reuse, R79, PT ;  /* 0x0000004f0200720c */ /* 0x040fe20003f44070 */
[--C-:B------:R-:W-:Y:S01]  /*3140*/  @!P6 IMAD.IADD R75, R75, 0x1, -R2.reuse ;  /* 0x000000014b4be824 */ /* 0x100fe200078e0a02 */
[C---:B------:R-:W-:Y:S01]  /*3150*/  ISETP.GT.U32.AND P6, PT, R2.reuse, R85, PT ;  /* 0x000000550200720c */ /* 0x040fe20003fc4070 */
[----:B------:R-:W-:Y:S01]  /*3160*/  @!P4 IMAD.IADD R15, R15, 0x1, -R2 ;  /* 0x000000010f0fc824 */ /* 0x000fe200078e0a02 */
[----:B------:R-:W-:Y:S01]  /*3170*/  ISETP.GT.U32.AND P4, PT, R2, R87, PT ;  /* 0x000000570200720c */ /* 0x000fe20003f84070 */
[----:B------:R-:W-:Y:S02]  /*3180*/  IMAD.MOV R8, RZ, RZ, -R8 ;  /* 0x000000ffff087224 */ /* 0x000fe400078e0a08 */
[--C-:B------:R-:W-:Y:S01]  /*3190*/  @!P0 IMAD.IADD R83, R83, 0x1, -R2.reuse ;  /* 0x0000000153538824 */ /* 0x100fe200078e0a02 */
[----:B------:R-:W-:Y:S01]  /*31a0*/  ISETP.GE.AND P0, PT, R68, RZ, PT ;  /* 0x000000ff4400720c */ /* 0x000fe20003f06270 */
[----:B------:R-:W-:Y:S01]  /*31b0*/  @!P1 IMAD.IADD R81, R81, 0x1, -R2 ;  /* 0x0000000151519824 */ /* 0x000fe200078e0a02 */
[----:B------:R-:W-:Y:S01]  /*31c0*/  ISETP.GE.AND P1, PT, R66, RZ, PT ;  /* 0x000000ff4200720c */ /* 0x000fe20003f26270 */
[----:B------:R-:W-:-:S02]  /*31d0*/  IMAD R6, R3, R8, R6 ;  /* 0x0000000803067224 */ /* 0x000fc400078e0206 */
[--C-:B------:R-:W-:Y:S02]  /*31e0*/  @!P3 IMAD.IADD R89, R89, 0x1, -R2.reuse ;  /* 0x000000015959b824 */ /* 0x100fe400078e0a02 */
[--C-:B------:R-:W-:Y:S01]  /*31f0*/  @!P2 IMAD.IADD R79, R79, 0x1, -R2.reuse ;  /* 0x000000014f4fa824 */ /* 0x100fe200078e0a02 */
[----:B------:R-:W-:Y:S01]  /*3200*/  ISETP.GT.U32.AND P3, PT, R3, R6, PT ;  /* 0x000000060300720c */ /* 0x000fe20003f64070 */
[--C-:B------:R-:W-:Y:S01]  /*3210*/  @!P6 IMAD.IADD R85, R85, 0x1, -R2.reuse ;  /* 0x000000015555e824 */ /* 0x100fe200078e0a02 */
[----:B------:R-:W-:Y:S01]  /*3220*/  ISETP.GE.AND P2, PT, R64, RZ, PT ;  /* 0x000000ff4000720c */ /* 0x000fe20003f46270 */
[----:B------:R-:W-:Y:S01]  /*3230*/  @!P4 IMAD.IADD R87, R87, 0x1, -R2 ;  /* 0x000000015757c824 */ /* 0x000fe200078e0a02 */
[----:B------:R-:W-:Y:S01]  /*3240*/  ISETP.GE.AND P6, PT, R70, RZ, PT ;  /* 0x000000ff4600720c */ /* 0x000fe20003fc6270 */
[----:B------:R-:W-:Y:S01]  /*3250*/  @!P0 IMAD.MOV R75, RZ, RZ, -R75 ;  /* 0x000000ffff4b8224 */ /* 0x000fe200078e0a4b */
[----:B------:R-:W-:Y:S01]  /*3260*/  ISETP.GE.AND P4, PT, R72, RZ, PT ;  /* 0x000000ff4800720c */ /* 0x000fe20003f86270 */
[----:B------:R-:W-:Y:S01]  /*3270*/  @!P1 IMAD.MOV R73, RZ, RZ, -R73 ;  /* 0x000000ffff499224 */ /* 0x000fe200078e0a49 */
[C---:B------:R-:W-:Y:S01]  /*3280*/  ISETP.GT.U32.AND P0, PT, R2.reuse, R83, PT ;  /* 0x000000530200720c */ /* 0x040fe20003f04070 */
[----:B------:R-:W-:Y:S01]  /*3290*/  IMAD.MOV.U32 R220, RZ, RZ, R15 ;  /* 0x000000ffffdc7224 */ /* 0x000fe200078e000f */
[C---:B------:R-:W-:Y:S01]  /*32a0*/  ISETP.GT.U32.AND P1, PT, R2.reuse, R81, PT ;  /* 0x000000510200720c */ /* 0x040fe20003f24070 */
[----:B------:R-:W-:Y:S01]  /*32b0*/  @!P5 IMAD.MOV R69, RZ, RZ, -R69 ;  /* 0x000000ffff45d224 */ /* 0x000fe200078e0a45 */
[----:B------:R-:W-:Y:S01]  /*32c0*/  ISETP.GT.U32.AND P5, PT, R2, R85, PT ;  /* 0x000000550200720c */ /* 0x000fe20003fa4070 */
[----:B------:R-:W-:Y:S01]  /*32d0*/  @!P3 IMAD.IADD R6, R6, 0x1, -R3 ;  /* 0x000000010606b824 */ /* 0x000fe200078e0a03 */
[----:B------:R-:W1:Y:S01]  /*32e0*/  LDC.64 R14, c[0x0][0x230] ;  /* 0x00008c00ff0e7b82 */ /* 0x000e620000000a00 */
[----:B------:R-:W-:Y:S01]  /*32f0*/  @!P2 IMAD.MOV R71, RZ, RZ, -R71 ;  /* 0x000000ffff47a224 */ /* 0x000fe200078e0a47 */
[C---:B------:R-:W-:Y:S01]  /*3300*/  ISETP.GT.U32.AND P2, PT, R2.reuse, R79, PT ;  /* 0x0000004f0200720c */ /* 0x040fe20003f44070 */
[----:B------:R-:W-:Y:S01]  /*3310*/  @!P6 IMAD.MOV R220, RZ, RZ, -R220 ;  /* 0x000000ffffdce224 */ /* 0x000fe200078e0adc */
[C---:B------:R-:W-:Y:S01]  /*3320*/  ISETP.GT.U32.AND P6, PT, R2.reuse, R87, PT ;  /* 0x000000570200720c */ /* 0x040fe20003fc4070 */
[----:B------:R-:W-:Y:S01]  /*3330*/  @!P4 IMAD.MOV R77, RZ, RZ, -R77 ;  /* 0x000000ffff4dc224 */ /* 0x000fe200078e0a4d */
[----:B------:R-:W-:Y:S01]  /*3340*/  ISETP.GT.U32.AND P4, PT, R2, R89, PT ;  /* 0x000000590200720c */ /* 0x000fe20003f84070 */
[--C-:B------:R-:W-:Y:S01]  /*3350*/  @!P0 IMAD.IADD R83, R83, 0x1, -R2.reuse ;  /* 0x0000000153538824 */ /* 0x100fe200078e0a02 */
[----:B------:R-:W-:Y:S01]  /*3360*/  ISETP.GT.U32.AND P3, PT, R3, R6, PT ;  /* 0x000000060300720c */ /* 0x000fe20003f64070 */
[--C-:B------:R-:W-:Y:S01]  /*3370*/  @!P1 IMAD.IADD R81, R81, 0x1, -R2.reuse ;  /* 0x0000000151519824 */ /* 0x100fe200078e0a02 */
[----:B------:R-:W-:Y:S01]  /*3380*/  ISETP.GE.AND P0, PT, R78, RZ, PT ;  /* 0x000000ff4e00720c */ /* 0x000fe20003f06270 */
[----:B------:R-:W-:Y:S01]  /*3390*/  @!P5 IMAD.IADD R85, R85, 0x1, -R2 ;  /* 0x000000015555d824 */ /* 0x000fe200078e0a02 */
[----:B------:R-:W-:-:S02]  /*33a0*/  ISETP.GE.AND P1, PT, R76, RZ, PT ;  /* 0x000000ff4c00720c */ /* 0x000fc40003f26270 */
[----:B------:R-:W-:Y:S01]  /*33b0*/  ISETP.GE.AND P5, PT, R58, RZ, PT ;  /* 0x000000ff3a00720c */ /* 0x000fe20003fa6270 */
[--C-:B------:R-:W-:Y:S01]  /*33c0*/  @!P2 IMAD.IADD R79, R79, 0x1, -R2.reuse ;  /* 0x000000014f4fa824 */ /* 0x100fe200078e0a02 */
[----:B------:R-:W-:Y:S01]  /*33d0*/  ISETP.GE.AND P2, PT, R74, RZ, PT ;  /* 0x000000ff4a00720c */ /* 0x000fe20003f46270 */
[--C-:B------:R-:W-:Y:S01]  /*33e0*/  @!P6 IMAD.IADD R87, R87, 0x1, -R2.reuse ;  /* 0x000000015757e824 */ /* 0x100fe200078e0a02 */
[----:B------:R-:W-:Y:S01]  /*33f0*/  ISETP.GE.AND P6, PT, R60, RZ, PT ;  /* 0x000000ff3c00720c */ /* 0x000fe20003fc6270 */
[----:B------:R-:W-:Y:S01]  /*3400*/  @!P4 IMAD.IADD R89, R89, 0x1, -R2 ;  /* 0x000000015959c824 */ /* 0x000fe200078e0a02 */
[----:B------:R-:W-:Y:S01]  /*3410*/  ISETP.GE.AND P4, PT, R56, RZ, PT ;  /* 0x000000ff3800720c */ /* 0x000fe20003f86270 */
[----:B------:R-:W-:Y:S02]  /*3420*/  @!P3 IMAD.IADD R6, R6, 0x1, -R3 ;  /* 0x000000010606b824 */ /* 0x000fe400078e0a03 */
[----:B------:R-:W2:Y:S01]  /*3430*/  LDC.64 R2, c[0x0][0x238] ;  /* 0x00008e00ff027b82 */ /* 0x000ea20000000a00 */
[----:B------:R-:W-:Y:S01]  /*3440*/  @!P0 IMAD.MOV R83, RZ, RZ, -R83 ;  /* 0x000000ffff538224 */ /* 0x000fe200078e0a53 */
[----:B------:R-:W-:Y:S01]  /*3450*/  ISETP.GE.AND P0, PT, R82, RZ, PT ;  /* 0x000000ff5200720c */ /* 0x000fe20003f06270 */
[----:B------:R-:W-:Y:S01]  /*3460*/  @!P1 IMAD.MOV R81, RZ, RZ, -R81 ;  /* 0x000000ffff519224 */ /* 0x000fe200078e0a51 */
[----:B------:R-:W-:Y:S01]  /*3470*/  ISETP.NE.AND P1, PT, R80, RZ, PT ;  /* 0x000000ff5000720c */ /* 0x000fe20003f25270 */
[----:B------:R-:W-:-:S02]  /*3480*/  @!P5 IMAD.MOV R85, RZ, RZ, -R85 ;  /* 0x000000ffff55d224 */ /* 0x000fc400078e0a55 */
[----:B------:R-:W-:Y:S01]  /*3490*/  @!P2 IMAD.MOV R79, RZ, RZ, -R79 ;  /* 0x000000ffff4fa224 */ /* 0x000fe200078e0a4f */
[----:B------:R-:W-:Y:S01]  /*34a0*/  ISETP.NE.AND P2, PT, R84, RZ, PT ;  /* 0x000000ff5400720c */ /* 0x000fe20003f45270 */
[----:B------:R-:W-:Y:S02]  /*34b0*/  @!P6 IMAD.MOV R87, RZ, RZ, -R87 ;  /* 0x000000ffff57e224 */ /* 0x000fe400078e0a57 */
[----:B------:R-:W-:Y:S01]  /*34c0*/  @!P4 IMAD.MOV R89, RZ, RZ, -R89 ;  /* 0x000000ffff59c224 */ /* 0x000fe200078e0a59 */
[C---:B------:R-:W-:Y:S01]  /*34d0*/  SEL R8, R5.reuse, R11, !P2 ;  /* 0x0000000b05087207 */ /* 0x040fe20005000000 */
[----:B-1----:R-:W-:Y:S01]  /*34e0*/  VIADD R11, R14, 0xfffffffb ;  /* 0xfffffffb0e0b7836 */ /* 0x002fe20000000000 */
[C---:B------:R-:W-:Y:S01]  /*34f0*/  SEL R4, R5.reuse, R4, !P2 ;  /* 0x0000000405047207 */ /* 0x040fe20005000000 */
[----:B------:R-:W-:Y:S01]  /*3500*/  @!P0 IMAD.MOV R6, RZ, RZ, -R6 ;  /* 0x000000ffff068224 */ /* 0x000fe200078e0a06 */
[C---:B------:R-:W-:Y:S01]  /*3510*/  SEL R7, R5.reuse, R7, !P2 ;  /* 0x0000000705077207 */ /* 0x040fe20005000000 */
[----:B------:R-:W-:Y:S01]  /*3520*/  IMAD R8, R8, UR5, RZ ;  /* 0x0000000508087c24 */ /* 0x000fe2000f8e02ff */
[----:B------:R-:W-:Y:S01]  /*3530*/  @!P1 LOP3.LUT R6, RZ, R80, RZ, 0x33, !PT ;  /* 0x00000050ff069212 */ /* 0x000fe200078e33ff */
[----:B------:R-:W-:Y:S01]  /*3540*/  IMAD R4, R4, UR5, RZ ;  /* 0x0000000504047c24 */ /* 0x000fe2000f8e02ff */
[----:B------:R-:W-:Y:S01]  /*3550*/  SEL R12, R5, R12, !P2 ;  /* 0x0000000c050c7207 */ /* 0x000fe20005000000 */
[----:B------:R-:W-:Y:S01]  /*3560*/  IMAD R7, R7, UR5, RZ ;  /* 0x0000000507077c24 */ /* 0x000fe2000f8e02ff */
[C---:B------:R-:W-:Y:S01]  /*3570*/  SEL R13, R5.reuse, R13, !P2 ;  /* 0x0000000d050d7207 */ /* 0x040fe20005000000 */
[----:B------:R-:W-:Y:S01]  /*3580*/  IMAD R142, R6, R15, RZ ;  /* 0x0000000f068e7224 */ /* 0x000fe200078e02ff */
[C---:B------:R-:W-:Y:S01]  /*3590*/  SEL R16, R5.reuse, R16, !P2 ;  /* 0x0000001005107207 */ /* 0x040fe20005000000 */
[C---:B--2---:R-:W-:Y:S01]  /*35a0*/  IMAD.SHL.U32 R152, R2.reuse, 0x4, RZ ;  /* 0x0000000402987824 */ /* 0x044fe200078e00ff */
[C---:B------:R-:W-:Y:S01]  /*35b0*/  SEL R17, R5.reuse, R17, !P2 ;  /* 0x0000001105117207 */ /* 0x040fe20005000000 */
[C---:B------:R-:W-:Y:S01]  /*35c0*/  IMAD.SHL.U32 R148, R2.reuse, 0x2, RZ ;  /* 0x0000000202947824 */ /* 0x040fe200078e00ff */
[----:B------:R-:W-:Y:S01]  /*35d0*/  STL [R1+0x2bc], R142 ;  /* 0x0002bc8e01007387 */ /* 0x000fe20000100800 */
[C---:B------:R-:W-:Y:S01]  /*35e0*/  IMAD R150, R2.reuse, 0x3, RZ ;  /* 0x0000000302967824 */ /* 0x040fe200078e02ff */
[C---:B------:R-:W-:Y:S01]  /*35f0*/  SEL R18, R5.reuse, R18, !P2 ;  /* 0x0000001205127207 */ /* 0x040fe20005000000 */
[----:B------:R-:W-:Y:S01]  /*3600*/  IMAD R169, R2, 0xc, RZ ;  /* 0x0000000c02a97824 */ /* 0x000fe200078e02ff */
[----:B------:R-:W-:Y:S01]  /*3610*/  STL [R1+0x250], R152 ;  /* 0x0002509801007387 */ /* 0x000fe20000100800 */
[----:B------:R-:W-:Y:S01]  /*3620*/  IMAD R211, R210, R3, RZ ;  /* 0x00000003d2d37224 */ /* 0x000fe200078e02ff */
[C---:B------:R-:W-:Y:S01]  /*3630*/  SEL R19, R5.reuse, R19, !P2 ;  /* 0x0000001305137207 */ /* 0x040fe20005000000 */
[C---:B------:R-:W-:Y:S01]  /*3640*/  IMAD R154, R2.reuse, 0x5, RZ ;  /* 0x00000005029a7824 */ /* 0x040fe200078e02ff */
[----:B------:R-:W-:Y:S01]  /*3650*/  STL [R1+0x34c], R148 ;  /* 0x00034c9401007387 */ /* 0x000fe20000100800 */
[----:B------:R-:W-:Y:S01]  /*3660*/  IMAD R156, R2, 0x6, RZ ;  /* 0x00000006029c7824 */ /* 0x000fe200078e02ff */
[C---:B------:R-:W-:Y:S01]  /*3670*/  SEL R20, R5.reuse, R20, !P2 ;  /* 0x0000001405147207 */ /* 0x040fe20005000000 */
[----:B------:R-:W-:Y:S01]  /*3680*/  IMAD.SHL.U32 R15, R0, 0x10, RZ ;  /* 0x00000010000f7824 */ /* 0x000fe200078e00ff */
[----:B------:R-:W-:Y:S01]  /*3690*/  STL [R1+0x348], R150 ;  /* 0x0003489601007387 */ /* 0x000fe20000100800 */
[C---:B------:R-:W-:Y:S01]  /*36a0*/  IMAD R185, R2.reuse, 0x14, RZ ;  /* 0x0000001402b97824 */ /* 0x040fe200078e02ff */
[----:B------:R-:W-:Y:S01]  /*36b0*/  SEL R21, R5, R21, !P2 ;  /* 0x0000001505157207 */ /* 0x000fe20005000000 */
[C---:B------:R-:W-:Y:S01]  /*36c0*/  IMAD R159, R2.reuse, 0x7, RZ ;  /* 0x00000007029f7824 */ /* 0x040fe200078e02ff */
[----:B------:R-:W-:Y:S01]  /*36d0*/  STL [R1+0x268], R169 ;  /* 0x000268a901007387 */ /* 0x000fe20000100800 */
[----:B------:R-:W-:Y:S01]  /*36e0*/  IMAD.SHL.U32 R0, R211, 0x4, RZ ;  /* 0x00000004d3007824 */ /* 0x000fe200078e00ff */
[C---:B------:R-:W-:Y:S01]  /*36f0*/  SEL R22, R5.reuse, R22, !P2 ;  /* 0x0000001605167207 */ /* 0x040fe20005000000 */
[C---:B------:R-:W-:Y:S01]  /*3700*/  IMAD R193, R2.reuse, 0x18, RZ ;  /* 0x0000001802c17824 */ /* 0x040fe200078e02ff */
[C---:B------:R-:W-:Y:S01]  /*3710*/  SEL R23, R5.reuse, R23, !P2 ;  /* 0x0000001705177207 */ /* 0x040fe20005000000 */
[----:B------:R-:W-:Y:S01]  /*3720*/  STL [R1+0x344], R154 ;  /* 0x0003449a01007387 */ /* 0x000fe20000100800 */
[C---:B------:R-:W-:Y:S01]  /*3730*/  SEL R24, R5.reuse, R24, !P2 ;  /* 0x0000001805187207 */ /* 0x040fe20005000000 */
[C---:B------:R-:W-:Y:S01]  /*3740*/  IMAD.SHL.U32 R161, R2.reuse, 0x8, RZ ;  /* 0x0000000802a17824 */ /* 0x040fe200078e00ff */
[C---:B------:R-:W-:Y:S01]  /*3750*/  SEL R25, R5.reuse, R25, !P2 ;  /* 0x0000001905197207 */ /* 0x040fe20005000000 */
[----:B------:R-:W-:Y:S01]  /*3760*/  STL [R1+0x340], R156 ;  /* 0x0003409c01007387 */ /* 0x000fe20000100800 */
[C---:B------:R-:W-:Y:S01]  /*3770*/  SEL R26, R5.reuse, R26, !P2 ;  /* 0x0000001a051a7207 */ /* 0x040fe20005000000 */
[C---:B------:R-:W-:Y:S01]  /*3780*/  IMAD R201, R2.reuse, 0x1c, RZ ;  /* 0x0000001c02c97824 */ /* 0x040fe200078e02ff */
        /* <DEDUP_REMOVED lines=43> */
[----:B------:R-:W-:Y:S01]  /*3a40*/  IMAD R140, R2, 0x15, RZ ;  /* 0x00000015028c7824 */ /* 0x000fe200078e02ff */
[C---:B------:R-:W-:Y:S01]  /*3a50*/  SEL R237, R5.reuse, R50, !P2 ;  /* 0x0000003205ed7207 */ /* 0x040fe20005000000 */
[----:B------:R-:W-:Y:S01]  /*3a60*/  IMAD R12, R12, UR5, RZ ;  /* 0x000000050c0c7c24 */ /* 0x000fe2000f8e02ff */
[C---:B------:R-:W-:Y:S01]  /*3a70*/  SEL R236, R5.reuse, R49, !P2 ;  /* 0x0000003105ec7207 */ /* 0x040fe20005000000 */
[----:B------:R-:W-:Y:S01]  /*3a80*/  STL [R1+0x29c], R177 ;  /* 0x00029cb101007387 */ /* 0x000fe20000100800 */
[C---:B------:R-:W-:Y:S01]  /*3a90*/  SEL R235, R5.reuse, R51, !P2 ;  /* 0x0000003305eb7207 */ /* 0x040fe20005000000 */
[C---:B------:R-:W-:Y:S01]  /*3aa0*/  IMAD R189, R2.reuse, 0x16, RZ ;  /* 0x0000001602bd7824 */ /* 0x040fe200078e02ff */
[----:B------:R-:W-:Y:S01]  /*3ab0*/  SEL R234, R5, R53, !P2 ;  /* 0x0000003505ea7207 */ /* 0x000fe20005000000 */
[----:B------:R-:W-:Y:S01]  /*3ac0*/  IMAD R13, R13, UR5, RZ ;  /* 0x000000050d0d7c24 */ /* 0x000fe2000f8e02ff */
[C---:B------:R-:W-:Y:S01]  /*3ad0*/  SEL R233, R5.reuse, R55, !P2 ;  /* 0x0000003705e97207 */ /* 0x040fe20005000000 */
[----:B------:R-:W-:Y:S01]  /*3ae0*/  STL [R1+0x298], R179 ;  /* 0x000298b301007387 */ /* 0x000fe20000100800 */
[C---:B------:R-:W-:Y:S01]  /*3af0*/  SEL R232, R5.reuse, R52, !P2 ;  /* 0x0000003405e87207 */ /* 0x040fe20005000000 */
[----:B------:R-:W-:Y:S01]  /*3b00*/  IMAD R191, R2, 0x17, RZ ;  /* 0x0000001702bf7824 */ /* 0x000fe200078e02ff */
[C---:B------:R-:W-:Y:S01]  /*3b10*/  SEL R231, R5.reuse, R57, !P2 ;  /* 0x0000003905e77207 */ /* 0x040fe20005000000 */
[----:B------:R-:W-:Y:S01]  /*3b20*/  STL [R1+0x294], R181 ;  /* 0x000294b501007387 */ /* 0x000fe20000100800 */
[C---:B------:R-:W-:Y:S01]  /*3b30*/  SEL R230, R5.reuse, R59, !P2 ;  /* 0x0000003b05e67207 */ /* 0x040fe20005000000 */
[----:B------:R-:W-:Y:S01]  /*3b40*/  IMAD R16, R16, UR5, RZ ;  /* 0x0000000510107c24 */ /* 0x000fe2000f8e02ff */
[C---:B------:R-:W-:Y:S01]  /*3b50*/  SEL R229, R5.reuse, R54, !P2 ;  /* 0x0000003605e57207 */ /* 0x040fe20005000000 */
[----:B------:R-:W-:Y:S01]  /*3b60*/  STL [R1+0x290], R183 ;  /* 0x000290b701007387 */ /* 0x000fe20000100800 */
[----:B------:R-:W-:Y:S01]  /*3b70*/  SEL R228, R5, R61, !P2 ;  /* 0x0000003d05e47207 */ /* 0x000fe20005000000 */
[----:B------:R-:W-:Y:S01]  /*3b80*/  IMAD R17, R17, UR5, RZ ;  /* 0x0000000511117c24 */ /* 0x000fe2000f8e02ff */
        /* <DEDUP_REMOVED lines=17> */
[----:B------:R1:W-:Y:S01]  /*3ca0*/  STL [R1+0x2b4], R7 ;  /* 0x0002b40701007387 */ /* 0x0003e20000100800 */
[C---:B------:R-:W-:Y:S01]  /*3cb0*/  SEL R218, R5.reuse, R79, !P2 ;  /* 0x0000004f05da7207 */ /* 0x040fe20005000000 */
[----:B------:R-:W-:Y:S01]  /*3cc0*/  IMAD R22, R22, UR5, RZ ;  /* 0x0000000516167c24 */ /* 0x000fe2000f8e02ff */
[----:B------:R-:W-:Y:S01]  /*3cd0*/  SEL R217, R5, R81, !P2 ;  /* 0x0000005105d97207 */ /* 0x000fe20005000000 */
[----:B------:R-:W-:Y:S01]  /*3ce0*/  IMAD R23, R23, UR5, RZ ;  /* 0x0000000517177c24 */ /* 0x000fe2000f8e02ff */
        /* <DEDUP_REMOVED lines=8> */
[----:B------:R-:W-:Y:S01]  /*3d70*/  SEL R212, R5, R212, !P2 ;  /* 0x000000d405d47207 */ /* 0x000fe20005000000 */
[C---:B------:R-:W-:Y:S01]  /*3d80*/  VIADD R5, R14.reuse, 0xfffffffd ;  /* 0xfffffffd0e057836 */ /* 0x040fe20000000000 */
[----:B------:R-:W-:Y:S01]  /*3d90*/  ISETP.GE.U32.AND P5, PT, R11, 0x7fffffdc, PT ;  /* 0x7fffffdc0b00780c */ /* 0x000fe20003fa6070 */
[----:B------:R-:W-:Y:S01]  /*3da0*/  VIADD R10, R14, 0xffffffff ;  /* 0xffffffff0e0a7836 */ /* 0x000fe20000000000 */
[----:B------:R-:W-:Y:S01]  /*3db0*/  IADD3 R11, P1, R0, UR8, RZ ;  /* 0x00000008000b7c10 */ /* 0x000fe2000ff3e0ff */
[----:B------:R-:W-:Y:S01]  /*3dc0*/  IMAD R28, R28, UR5, RZ ;  /* 0x000000051c1c7c24 */ /* 0x000fe2000f8e02ff */
[----:B------:R-:W-:Y:S01]  /*3dd0*/  ISETP.GE.U32.AND P0, PT, R5, 0x7fffffde, PT ;  /* 0x7fffffde0500780c */ /* 0x000fe20003f06070 */
[----:B------:R-:W-:Y:S01]  /*3de0*/  IMAD R29, R29, UR5, RZ ;  /* 0x000000051d1d7c24 */ /* 0x000fe2000f8e02ff */
[----:B------:R-:W-:Y:S01]  /*3df0*/  LEA.HI.X.SX32 R5, R211, UR9, 0x2, P1 ;  /* 0x00000009d3057c11 */ /* 0x000fe200088f16ff */
[----:B------:R-:W-:Y:S01]  /*3e00*/  IMAD R30, R30, UR5, RZ ;  /* 0x000000051e1e7c24 */ /* 0x000fe2000f8e02ff */
[-C--:B------:R-:W-:Y:S01]  /*3e10*/  LEA R138, P1, R4, R11.reuse, 0x2 ;  /* 0x0000000b048a7211 */ /* 0x080fe200078210ff */
[----:B------:R-:W-:Y:S01]  /*3e20*/  IMAD R31, R31, UR5, RZ ;  /* 0x000000051f1f7c24 */ /* 0x000fe2000f8e02ff */
[C---:B------:R-:W-:Y:S01]  /*3e30*/  LEA R76, P6, R7.reuse, R11, 0x2 ;  /* 0x0000000b074c7211 */ /* 0x040fe200078c10ff */
[----:B------:R-:W-:Y:S01]  /*3e40*/  VIADD R56, R14, 0xfffffffe ;  /* 0xfffffffe0e387836 */ /* 0x000fe20000000000 */
[----:B------:R-:W-:Y:S01]  /*3e50*/  LEA.HI.X.SX32 R139, R4, R5, 0x2, P1 ;  /* 0x00000005048b7211 */ /* 0x000fe200008f16ff */
[----:B------:R-:W-:Y:S01]  /*3e60*/  IMAD R32, R32, UR5, RZ ;  /* 0x0000000520207c24 */ /* 0x000fe2000f8e02ff */
[----:B------:R-:W-:Y:S01]  /*3e70*/  LEA R136, P1, R8, R11, 0x2 ;  /* 0x0000000b08887211 */ /* 0x000fe200078210ff */
[----:B------:R-:W-:Y:S01]  /*3e80*/  IMAD R252, R252, UR5, RZ ;  /* 0x00000005fcfc7c24 */ /* 0x000fe2000f8e02ff */
        /* <DEDUP_REMOVED lines=12> */
[----:B-1----:R-:W-:Y:S01]  /*3f50*/  LEA.HI.X.SX32 R7, R13, R5, 0x2, P1 ;  /* 0x000000050d077211 */ /* 0x002fe200008f16ff */
        /* <DEDUP_REMOVED lines=17> */
[C---:B------:R-:W-:Y:S01]  /*4070*/  LEA R130, P1, R21.reuse, R11, 0x2 ;  /* 0x0000000b15827211 */ /* 0x040fe200078210ff */
[----:B------:R1:W-:Y:S01]  /*4080*/  STL [R1+0x258], R8 ;  /* 0x0002580801007387 */ /* 0x0003e20000100800 */
[----:B------:R-:W-:Y:S01]  /*4090*/  LEA.HI.X.SX32 R69, R20, R5, 0x2, P6 ;  /* 0x0000000514457211 */ /* 0x000fe200030f16ff */
[----:B------:R-:W-:Y:S01]  /*40a0*/  IMAD R236, R236, UR5, RZ ;  /* 0x00000005ecec7c24 */ /* 0x000fe2000f8e02ff */
[C---:B------:R-:W-:Y:S01]  /*40b0*/  LEA R66, P6, R22.reuse, R11, 0x2 ;  /* 0x0000000b16427211 */ /* 0x040fe200078c10ff */
[----:B------:R-:W-:Y:S01]  /*40c0*/  STL [R1+0x24c], R12 ;  /* 0x00024c0c01007387 */ /* 0x000fe20000100800 */
        /* <DEDUP_REMOVED lines=14> */
[----:B------:R-:W-:Y:S01]  /*41b0*/  LEA R62, P6, R26, R11, 0x2 ;  /* 0x0000000b1a3e7211 */ /* 0x000fe200078c10ff */
[----:B------:R-:W-:Y:S01]  /*41c0*/  STL [R1+0x23c], R18 ;  /* 0x00023c1201007387 */ /* 0x000fe20000100800 */
[----:B------:R-:W-:Y:S01]  /*41d0*/  LEA.HI.X.SX32 R127, R25, R5, 0x2, P1 ;  /* 0x00000005197f7211 */ /* 0x000fe200008f16ff */
[----:B------:R-:W-:Y:S01]  /*41e0*/  IMAD R231, R231, UR5, RZ ;  /* 0x00000005e7e77c24 */ /* 0x000fe2000f8e02ff */
[C---:B------:R-:W-:Y:S01]  /*41f0*/  LEA R124, P1, R27.reuse, R11, 0x2 ;  /* 0x0000000b1b7c7211 */ /* 0x040fe200078210ff */
[----:B------:R-:W-:Y:S01]  /*4200*/  STL [R1+0x238], R19 ;  /* 0x0002381301007387 */ /* 0x000fe20000100800 */
[----:B------:R-:W-:Y:S01]  /*4210*/  ISETP.GE.U32.AND P3, PT, R10, 0x7fffffe0, PT ;  /* 0x7fffffe00a00780c */ /* 0x000fe20003f66070 */
[----:B------:R-:W-:Y:S01]  /*4220*/  VIADD R10, R14, 0xfffffffc ;  /* 0xfffffffc0e0a7836 */ /* 0x000fe20000000000 */
[----:B------:R-:W-:Y:S01]  /*4230*/  LEA.HI.X.SX32 R63, R26, R5, 0x2, P6 ;  /* 0x000000051a3f7211 */ /* 0x000fe200030f16ff */
[----:B------:R-:W-:Y:S01]  /*4240*/  STL [R1+0x234], R20 ;  /* 0x0002341401007387 */ /* 0x000fe20000100800 */
[----:B------:R-:W-:Y:S01]  /*4250*/  LEA R60, P6, R28, R11, 0x2 ;  /* 0x0000000b1c3c7211 */ /* 0x000fe200078c10ff */
[----:B------:R-:W-:Y:S01]  /*4260*/  IMAD R230, R230, UR5, RZ ;  /* 0x00000005e6e67c24 */ /* 0x000fe2000f8e02ff */
[----:B------:R-:W-:Y:S01]  /*4270*/  LEA.HI.X.SX32 R125, R27, R5, 0x2, P1 ;  /* 0x000000051b7d7211 */ /* 0x000fe200008f16ff */
[----:B------:R-:W-:Y:S01]  /*4280*/  STL [R1+0x230], R21 ;  /* 0x0002301501007387 */ /* 0x000fe20000100800 */
[----:B------:R-:W-:Y:S01]  /*4290*/  LEA R122, P1, R29, R11, 0x2 ;  /* 0x0000000b1d7a7211 */ /* 0x000fe200078210ff */
[----:B------:R-:W-:Y:S01]  /*42a0*/  IMAD R229, R229, UR5, RZ ;  /* 0x00000005e5e57c24 */ /* 0x000fe2000f8e02ff */
[----:B------:R-:W-:Y:S01]  /*42b0*/  LEA.HI.X.SX32 R61, R28, R5, 0x2, P6 ;  /* 0x000000051c3d7211 */ /* 0x000fe200030f16ff */
[----:B------:R-:W-:Y:S01]  /*42c0*/  STL [R1+0x22c], R22 ;  /* 0x00022c1601007387 */ /* 0x000fe20000100800 */
[----:B------:R-:W-:Y:S01]  /*42d0*/  ISETP.GE.U32.AND P4, PT, R10, 0x7fffffdd, PT ;  /* 0x7fffffdd0a00780c */ /* 0x000fe20003f86070 */
[----:B------:R-:W-:Y:S01]  /*42e0*/  IMAD R10, R33, UR5, RZ ;  /* 0x00000005210a7c24 */ /* 0x000fe2000f8e02ff */
[----:B------:R-:W-:Y:S01]  /*42f0*/  LEA R58, P6, R30, R11, 0x2 ;  /* 0x0000000b1e3a7211 */ /* 0x000fe200078c10ff */
[----:B------:R-:W-:Y:S01]  /*4300*/  STL [R1+0x228], R23 ;  /* 0x0002281701007387 */ /* 0x000fe20000100800 */
[----:B------:R-:W-:Y:S01]  /*4310*/  LEA.HI.X.SX32 R123, R29, R5, 0x2, P1 ;  /* 0x000000051d7b7211 */ /* 0x000fe200008f16ff */
[----:B------:R-:W-:Y:S01]  /*4320*/  IMAD R228, R228, UR5, RZ ;  /* 0x00000005e4e47c24 */ /* 0x000fe2000f8e02ff */
[----:B------:R-:W-:Y:S01]  /*4330*/  LEA R120, P1, R31, R11, 0x2 ;  /* 0x0000000b1f787211 */ /* 0x000fe200078210ff */
[----:B------:R-:W-:Y:S01]  /*4340*/  STL [R1+0x224], R24 ;  /* 0x0002241801007387 */ /* 0x000fe20000100800 */
[----:B------:R-:W-:Y:S01]  /*4350*/  ISETP.GE.U32.AND P2, PT, R56, 0x7fffffdf, PT ;  /* 0x7fffffdf3800780c */ /* 0x000fe20003f46070 */
[----:B------:R-:W-:Y:S01]  /*4360*/  IMAD R227, R227, UR5, RZ ;  /* 0x00000005e3e37c24 */ /* 0x000fe2000f8e02ff */
        /* <DEDUP_REMOVED lines=29> */
[----:B------:R2:W-:Y:S01]  /*4540*/  STL [R1+0x204], R32 ;  /* 0x0002042001007387 */ /* 0x0005e20000100800 */
        /* <DEDUP_REMOVED lines=17> */
[----:B------:R-:W-:Y:S01]  /*4660*/  IMAD.SHL.U32 R4, R142, 0x4, RZ ;  /* 0x000000048e047824 */ /* 0x000fe200078e00ff */
[----:B------:R-:W-:Y:S01]  /*4670*/  LEA.HI.X.SX32 R47, R244, R5, 0x2, P6 ;  /* 0x00000005f42f7211 */ /* 0x000fe200030f16ff */
[----:B------:R3:W-:Y:S01]  /*4680*/  STL [R1+0x200], R10 ;  /* 0x0002000a01007387 */ /* 0x0007e20000100800 */
[----:B------:R-:W-:Y:S01]  /*4690*/  LEA R44, P6, R242, R11, 0x2 ;  /* 0x0000000bf22c7211 */ /* 0x000fe200078c10ff */
[C---:B------:R-:W-:Y:S01]  /*46a0*/  IMAD R158, R2.reuse, 0x24, RZ ;  /* 0x00000024029e7824 */ /* 0x040fe200078e02ff */
[----:B------:R-:W-:Y:S01]  /*46b0*/  LEA.HI.X.SX32 R109, R243, R5, 0x2, P1 ;  /* 0x00000005f36d7211 */ /* 0x000fe200008f16ff */
[----:B------:R4:W-:Y:S01]  /*46c0*/  STL [R1+0x2c0], R4 ;  /* 0x0002c00401007387 */ /* 0x0009e20000100800 */
[C---:B------:R-:W-:Y:S01]  /*46d0*/  LEA R106, P1, R241.reuse, R11, 0x2 ;  /* 0x0000000bf16a7211 */ /* 0x040fe200078210ff */
[----:B------:R-:W-:Y:S01]  /*46e0*/  IMAD R162, R2, 0x2c, RZ ;  /* 0x0000002c02a27824 */ /* 0x000fe200078e02ff */
[----:B------:R-:W-:Y:S01]  /*46f0*/  LEA.HI.X.SX32 R45, R242, R5, 0x2, P6 ;  /* 0x00000005f22d7211 */ /* 0x000fe200030f16ff */
[----:B------:R-:W-:Y:S01]  /*4700*/  IMAD R166, R2, 0x34, RZ ;  /* 0x0000003402a67824 */ /* 0x000fe200078e02ff */
[----:B------:R-:W-:Y:S01]  /*4710*/  LEA R42, P6, R240, R11, 0x2 ;  /* 0x0000000bf02a7211 */ /* 0x000fe200078c10ff */
[C---:B------:R-:W-:Y:S01]  /*4720*/  IMAD R160, R2.reuse, 0x28, RZ ;  /* 0x0000002802a07824 */ /* 0x040fe200078e02ff */
[----:B------:R-:W-:Y:S01]  /*4730*/  LEA.HI.X.SX32 R107, R241, R5, 0x2, P1 ;  /* 0x00000005f16b7211 */ /* 0x000fe200008f16ff */
[C---:B------:R-:W-:Y:S01]  /*4740*/  IMAD R170, R2.reuse, 0x3c, RZ ;  /* 0x0000003c02aa7824 */ /* 0x040fe200078e02ff */
        /* <DEDUP_REMOVED lines=19> */
[----:B-1----:R-:W-:Y:S01]  /*4880*/  IMAD R8, R2, 0x19, RZ ;  /* 0x0000001902087824 */ /* 0x002fe200078e02ff */
        /* <DEDUP_REMOVED lines=15> */
[----:B------:R1:W-:Y:S01]  /*4980*/  STL [R1+0x280], R8 ;  /* 0x0002800801007387 */ /* 0x0003e20000100800 */
[----:B--2---:R-:W-:Y:S01]  /*4990*/  LEA R32, P6, R230, R11, 0x2 ;  /* 0x0000000be6207211 */ /* 0x004fe200078c10ff */
[C---:B------:R-:W-:Y:S01]  /*49a0*/  IMAD R17, R2.reuse, 0x1f, RZ ;  /* 0x0000001f02117824 */ /* 0x040fe200078e02ff */
[----:B------:R-:W-:Y:S01]  /*49b0*/  LEA.HI.X.SX32 R97, R231, R5, 0x2, P1 ;  /* 0x00000005e7617211 */ /* 0x000fe200008f16ff */
[----:B------:R-:W-:Y:S01]  /*49c0*/  STL [R1+0x27c], R197 ;  /* 0x00027cc501007387 */ /* 0x000fe20000100800 */
[C---:B------:R-:W-:Y:S01]  /*49d0*/  LEA R94, P1, R229.reuse, R11, 0x2 ;  /* 0x0000000be55e7211 */ /* 0x040fe200078210ff */
[----:B------:R-:W-:Y:S01]  /*49e0*/  IMAD R196, R2, 0x70, RZ ;  /* 0x0000007002c47824 */ /* 0x000fe200078e02ff */
[----:B------:R-:W-:Y:S01]  /*49f0*/  LEA.HI.X.SX32 R33, R230, R5, 0x2, P6 ;  /* 0x00000005e6217211 */ /* 0x000fe200030f16ff */
[----:B------:R2:W-:Y:S01]  /*4a00*/  STL [R1+0x278], R199 ;  /* 0x000278c701007387 */ /* 0x0005e20000100800 */
[----:B------:R-:W-:Y:S01]  /*4a10*/  LEA R30, P6, R228, R11, 0x2 ;  /* 0x0000000be41e7211 */ /* 0x000fe200078c10ff */
[C---:B------:R-:W-:Y:S01]  /*4a20*/  IMAD R200, R2.reuse, 0x78, RZ ;  /* 0x0000007802c87824 */ /* 0x040fe200078e02ff */
[----:B------:R-:W-:Y:S01]  /*4a30*/  LEA.HI.X.SX32 R95, R229, R5, 0x2, P1 ;  /* 0x00000005e55f7211 */ /* 0x000fe200008f16ff */
[----:B------:R-:W-:Y:S01]  /*4a40*/  IMAD R202, R2, 0x1e, RZ ;  /* 0x0000001e02ca7824 */ /* 0x000fe200078e02ff */
[----:B------:R-:W-:Y:S01]  /*4a50*/  LEA R92, P1, R227, R11, 0x2 ;  /* 0x0000000be35c7211 */ /* 0x000fe200078210ff */
[----:B------:R-:W-:Y:S01]  /*4a60*/  VIADD R16, R14, 0xfffffffa ;  /* 0xfffffffa0e107836 */ /* 0x000fe20000000000 */
[----:B------:R-:W-:Y:S01]  /*4a70*/  LEA.HI.X.SX32 R31, R228, R5, 0x2, P6 ;  /* 0x00000005e41f7211 */ /* 0x000fe200030f16ff */
[----:B------:R-:W-:Y:S01]  /*4a80*/  VIADD R209, R14, 0x1f ;  /* 0x0000001f0ed17836 */ /* 0x000fe20000000000 */
[----:B------:R-:W-:-:S02]  /*4a90*/  LEA R28, P6, R226, R11, 0x2 ;  /* 0x0000000be21c7211 */ /* 0x000fc400078c10ff */
[----:B------:R-:W-:Y:S02]  /*4aa0*/  LEA.HI.X.SX32 R93, R227, R5, 0x2, P1 ;  /* 0x00000005e35d7211 */ /* 0x000fe400008f16ff */
[C---:B------:R-:W-:Y:S02]  /*4ab0*/  LEA R90, P1, R225.reuse, R11, 0x2 ;  /* 0x0000000be15a7211 */ /* 0x040fe400078210ff */
[----:B------:R-:W-:Y:S02]  /*4ac0*/  LEA.HI.X.SX32 R29, R226, R5, 0x2, P6 ;  /* 0x00000005e21d7211 */ /* 0x000fe400030f16ff */
[----:B------:R-:W-:Y:S02]  /*4ad0*/  LEA R26, P6, R224, R11, 0x2 ;  /* 0x0000000be01a7211 */ /* 0x000fe400078c10ff */
[----:B------:R-:W-:Y:S02]  /*4ae0*/  LEA.HI.X.SX32 R91, R225, R5, 0x2, P1 ;  /* 0x00000005e15b7211 */ /* 0x000fe400008f16ff */
        /* <DEDUP_REMOVED lines=22> */
[----:B---3--:R-:W-:Y:S02]  /*4c50*/  LEA R10, P6, R212, R11, 0x2 ;  /* 0x0000000bd40a7211 */ /* 0x008fe400078c10ff */
[----:B------:R-:W-:Y:S02]  /*4c60*/  LEA.HI.X.SX32 R79, R213, R5, 0x2, P1 ;  /* 0x00000005d54f7211 */ /* 0x000fe400008f16ff */
[----:B----4-:R-:W-:-:S02]  /*4c70*/  IADD3 R4, P1, R4, UR6, RZ ;  /* 0x0000000604047c10 */ /* 0x010fc4000ff3e0ff */
[----:B------:R-:W-:Y:S02]  /*4c80*/  LEA.HI.X.SX32 R11, R212, R5, 0x2, P6 ;  /* 0x00000005d40b7211 */ /* 0x000fe400030f16ff */
[----:B------:R-:W-:Y:S02]  /*4c90*/  LEA.HI.X.SX32 R5, R142, UR7, 0x2, P1 ;  /* 0x000000078e057c11 */ /* 0x000fe400088f16ff */
[-C--:B------:R-:W-:Y:S02]  /*4ca0*/  IADD3 R142, P1, R152, R4.reuse, RZ ;  /* 0x00000004988e7210 */ /* 0x080fe40007f3e0ff */
[CC--:B------:R-:W-:Y:S02]  /*4cb0*/  LEA R144, P6, R2.reuse, R4.reuse, 0x3 ;  /* 0x0000000402907211 */ /* 0x0c0fe400078c18ff */
[----:B------:R-:W-:Y:S02]  /*4cc0*/  LEA.HI.X.SX32 R143, R2, R5, 0x2, P1 ;  /* 0x00000005028f7211 */ /* 0x000fe400008f16ff */
[----:B------:R-:W-:-:S02]  /*4cd0*/  IADD3 R146, P1, R169, R4, RZ ;  /* 0x00000004a9927210 */ /* 0x000fc40007f3e0ff */
[-C--:B------:R-:W-:Y:S02]  /*4ce0*/  LEA.HI.X.SX32 R145, R148, R5.reuse, 0x2, P6 ;  /* 0x0000000594917211 */ /* 0x080fe400030f16ff */
[-C--:B------:R-:W-:Y:S02]  /*4cf0*/  LEA.HI.X.SX32 R147, R150, R5.reuse, 0x2, P1 ;  /* 0x0000000596937211 */ /* 0x080fe400008f16ff */
[-C--:B------:R-:W-:Y:S02]  /*4d00*/  IADD3 R150, P1, R185, R4.reuse, RZ ;  /* 0x00000004b9967210 */ /* 0x080fe40007f3e0ff */
[-C--:B------:R-:W-:Y:S02]  /*4d10*/  LEA R148, P6, R2, R4.reuse, 0x4 ;  /* 0x0000000402947211 */ /* 0x080fe400078c20ff */
[----:B------:R-:W-:Y:S02]  /*4d20*/  LEA.HI.X.SX32 R151, R154, R5, 0x2, P1 ;  /* 0x000000059a977211 */ /* 0x000fe400008f16ff */
[----:B------:R-:W-:-:S02]  /*4d30*/  IADD3 R154, P1, R201, R4, RZ ;  /* 0x00000004c99a7210 */ /* 0x000fc40007f3e0ff */
[-C--:B------:R-:W-:Y:S02]  /*4d40*/  LEA.HI.X.SX32 R149, R152, R5.reuse, 0x2, P6 ;  /* 0x0000000598957211 */ /* 0x080fe400030f16ff */
[-C--:B------:R-:W-:Y:S02]  /*4d50*/  LEA.HI.X.SX32 R155, R159, R5.reuse, 0x2, P1 ;  /* 0x000000059f9b7211 */ /* 0x080fe400008f16ff */
[-C--:B------:R-:W-:Y:S02]  /*4d60*/  IADD3 R158, P1, R158, R4.reuse, RZ ;  /* 0x000000049e9e7210 */ /* 0x080fe40007f3e0ff */
[-C--:B------:R-:W-:Y:S02]  /*4d70*/  IADD3 R152, P6, R193, R4.reuse, RZ ;  /* 0x00000004c1987210 */ /* 0x080fe40007fde0ff */
[----:B------:R-:W-:Y:S02]  /*4d80*/  LEA.HI.X.SX32 R159, R163, R5, 0x2, P1 ;  /* 0x00000005a39f7211 */ /* 0x000fe400008f16ff */
[----:B------:R-:W-:-:S02]  /*4d90*/  IADD3 R162, P1, R162, R4, RZ ;  /* 0x00000004a2a27210 */ /* 0x000fc40007f3e0ff */
[-C--:B------:R-:W-:Y:S02]  /*4da0*/  LEA.HI.X.SX32 R153, R156, R5.reuse, 0x2, P6 ;  /* 0x000000059c997211 */ /* 0x080fe400030f16ff */
[-C--:B------:R-:W-:Y:S01]  /*4db0*/  LEA.HI.X.SX32 R163, R141, R5.reuse, 0x2, P1 ;  /* 0x000000058da37211 */ /* 0x080fe200008f16ff */
[C---:B------:R-:W-:Y:S01]  /*4dc0*/  IMAD R141, R2.reuse, 0x1d, RZ ;  /* 0x0000001d028d7824 */ /* 0x040fe200078e02ff */
[-C--:B------:R-:W-:Y:S02]  /*4dd0*/  LEA R156, P6, R2, R4.reuse, 0x5 ;  /* 0x00000004029c7211 */ /* 0x080fe400078c28ff */
[----:B------:R-:W-:Y:S02]  /*4de0*/  IADD3 R166, P1, R166, R4, RZ ;  /* 0x00000004a6a67210 */ /* 0x000fe40007f3e0ff */
[-C--:B------:R-:W-:Y:S01]  /*4df0*/  LEA.HI.X.SX32 R157, R161, R5.reuse, 0x2, P6 ;  /* 0x00000005a19d7211 */ /* 0x080fe200030f16ff */
[----:B------:R3:W-:Y:S01]  /*4e00*/  STL [R1+0x274], R141 ;  /* 0x0002748d01007387 */ /* 0x0007e20000100800 */
[----:B------:R-:W-:-:S02]  /*4e10*/  LEA.HI.X.SX32 R167, R171, R5, 0x2, P1 ;  /* 0x00000005aba77211 */ /* 0x000fc400008f16ff */
[-C--:B------:R-:W-:Y:S01]  /*4e20*/  IADD3 R160, P6, R160, R4.reuse, RZ ;  /* 0x00000004a0a07210 */ /* 0x080fe20007fde0ff */
[----:B------:R-:W-:Y:S01]  /*4e30*/  STL [R1+0x270], R202 ;  /* 0x000270ca01007387 */ /* 0x000fe20000100800 */
[-C--:B------:R-:W-:Y:S02]  /*4e40*/  IADD3 R170, P1, R170, R4.reuse, RZ ;  /* 0x00000004aaaa7210 */ /* 0x080fe40007f3e0ff */
[-C--:B------:R-:W-:Y:S01]  /*4e50*/  LEA.HI.X.SX32 R161, R165, R5.reuse, 0x2, P6 ;  /* 0x00000005a5a17211 */ /* 0x080fe200030f16ff */
[----:B------:R4:W-:Y:S01]  /*4e60*/  STL [R1+0x26c], R17 ;  /* 0x00026c1101007387 */ /* 0x0009e20000100800 */
[----:B------:R-:W-:Y:S02]  /*4e70*/  LEA.HI.X.SX32 R171, R175, R5, 0x2, P1 ;  /* 0x00000005afab7211 */ /* 0x000fe400008f16ff */
[-C--:B------:R-:W-:Y:S02]  /*4e80*/  IADD3 R164, P6, R164, R4.reuse, RZ ;  /* 0x00000004a4a47210 */ /* 0x080fe40007fde0ff */
[----:B------:R-:W-:-:S02]  /*4e90*/  IADD3 R174, P1, R174, R4, RZ ;  /* 0x00000004aeae7210 */ /* 0x000fc40007f3e0ff */
[-C--:B------:R-:W-:Y:S02]  /*4ea0*/  LEA.HI.X.SX32 R165, R169, R5.reuse, 0x2, P6 ;  /* 0x00000005a9a57211 */ /* 0x080fe400030f16ff */
[-C--:B------:R-:W-:Y:S02]  /*4eb0*/  LEA.HI.X.SX32 R175, R179, R5.reuse, 0x2, P1 ;  /* 0x00000005b3af7211 */ /* 0x080fe400008f16ff */
[-C--:B------:R-:W-:Y:S02]  /*4ec0*/  IADD3 R168, P6, R168, R4.reuse, RZ ;  /* 0x00000004a8a87210 */ /* 0x080fe40007fde0ff */
[----:B------:R-:W-:Y:S02]  /*4ed0*/  IADD3 R178, P1, R178, R4, RZ ;  /* 0x00000004b2b27210 */ /* 0x000fe40007f3e0ff */
[-C--:B------:R-:W-:Y:S02]  /*4ee0*/  LEA.HI.X.SX32 R169, R172, R5.reuse, 0x2, P6 ;  /* 0x00000005aca97211 */ /* 0x080fe400030f16ff */
[----:B------:R-:W-:-:S02]  /*4ef0*/  LEA.HI.X.SX32 R179, R183, R5, 0x2, P1 ;  /* 0x00000005b7b37211 */ /* 0x000fc400008f16ff */
[-C--:B------:R-:W-:Y:S02]  /*4f00*/  LEA R172, P6, R2, R4.reuse, 0x6 ;  /* 0x0000000402ac7211 */ /* 0x080fe400078c30ff */
[-C--:B------:R-:W-:Y:S02]  /*4f10*/  IADD3 R182, P1, R182, R4.reuse, RZ ;  /* 0x00000004b6b67210 */ /* 0x080fe40007f3e0ff */
[-C--:B------:R-:W-:Y:S02]  /*4f20*/  LEA.HI.X.SX32 R173, R177, R5.reuse, 0x2, P6 ;  /* 0x00000005b1ad7211 */ /* 0x080fe400030f16ff */
[----:B------:R-:W-:Y:S01]  /*4f30*/  LEA.HI.X.SX32 R183, R140, R5, 0x2, P1 ;  /* 0x000000058cb77211 */ /* 0x000fe200008f16ff */
[----:B------:R-:W-:Y:S01]  /*4f40*/  IMAD R140, R2, 0x7c, RZ ;  /* 0x0000007c028c7824 */ /* 0x000fe200078e02ff */
[-C--:B------:R-:W-:Y:S02]  /*4f50*/  IADD3 R176, P6, R176, R4.reuse, RZ ;  /* 0x00000004b0b07210 */ /* 0x080fe40007fde0ff */
[----:B------:R-:W-:-:S02]  /*4f60*/  IADD3 R186, P1, R186, R4, RZ ;  /* 0x00000004baba7210 */ /* 0x000fc40007f3e0ff */
[-C--:B------:R-:W-:Y:S02]  /*4f70*/  LEA.HI.X.SX32 R177, R181, R5.reuse, 0x2, P6 ;  /* 0x00000005b5b17211 */ /* 0x080fe400030f16ff */
[-C--:B------:R-:W-:Y:S02]  /*4f80*/  LEA.HI.X.SX32 R187, R191, R5.reuse, 0x2, P1 ;  /* 0x00000005bfbb7211 */ /* 0x080fe400008f16ff */
[-C--:B------:R-:W-:Y:S02]  /*4f90*/  IADD3 R180, P6, R180, R4.reuse, RZ ;  /* 0x00000004b4b47210 */ /* 0x080fe40007fde0ff */
[-C--:B------:R-:W-:Y:S02]  /*4fa0*/  IADD3 R190, P1, R190, R4.reuse, RZ ;  /* 0x00000004bebe7210 */ /* 0x080fe40007f3e0ff */
[-C--:B------:R-:W-:Y:S02]  /*4fb0*/  LEA.HI.X.SX32 R181, R185, R5.reuse, 0x2, P6 ;  /* 0x00000005b9b57211 */ /* 0x080fe400030f16ff */
[----:B------:R-:W-:Y:S01]  /*4fc0*/  LEA.HI.X.SX32 R191, R8, R5, 0x2, P1 ;  /* 0x0000000508bf7211 */ /* 0x000fe200008f16ff */
[----:B-1----:R-:W-:Y:S01]  /*4fd0*/  VIADD R8, R14, 0xfffffff9 ;  /* 0xfffffff90e087836 */ /* 0x002fe20000000000 */
[----:B------:R-:W-:-:S02]  /*4fe0*/  IADD3 R184, P6, R184, R4, RZ ;  /* 0x00000004b8b87210 */ /* 0x000fc40007fde0ff */
[-C--:B------:R-:W-:Y:S02]  /*4ff0*/  IADD3 R194, P1, R194, R4.reuse, RZ ;  /* 0x00000004c2c27210 */ /* 0x080fe40007f3e0ff */
[-C--:B------:R-:W-:Y:S02]  /*5000*/  LEA.HI.X.SX32 R185, R189, R5.reuse, 0x2, P6 ;  /* 0x00000005bdb97211 */ /* 0x080fe400030f16ff */
[----:B------:R-:W-:Y:S02]  /*5010*/  LEA.HI.X.SX32 R195, R199, R5, 0x2, P1 ;  /* 0x00000005c7c37211 */ /* 0x000fe400008f16ff */
[-C--:B------:R-:W-:Y:S02]  /*5020*/  IADD3 R188, P6, R188, R4.reuse, RZ ;  /* 0x00000004bcbc7210 */ /* 0x080fe40007fde0ff */
[----:B------:R-:W-:Y:S02]  /*5030*/  IADD3 R198, P1, R198, R4, RZ ;  /* 0x00000004c6c67210 */ /* 0x000fe40007f3e0ff */
[----:B------:R-:W-:-:S02]  /*5040*/  LOP3.LUT R15, R15, 0x70, RZ, 0xc0, !PT ;  /* 0x000000700f0f7812 */ /* 0x000fc400078ec0ff */
[-C--:B------:R-:W-:Y:S02]  /*5050*/  LEA.HI.X.SX32 R189, R193, R5.reuse, 0x2, P6 ;  /* 0x00000005c1bd7211 */ /* 0x080fe400030f16ff */
[-C--:B--2---:R-:W-:Y:S01]  /*5060*/  LEA.HI.X.SX32 R199, R141, R5.reuse, 0x2, P1 ;  /* 0x000000058dc77211 */ /* 0x084fe200008f16ff */
[----:B------:R-:W-:Y:S01]  /*5070*/  IMAD R15, R203, 0x80, R15 ;  /* 0x00000080cb0f7824 */ /* 0x000fe200078e020f */
[-C--:B------:R-:W-:Y:S02]  /*5080*/  IADD3 R192, P6, R192, R4.reuse, RZ ;  /* 0x00000004c0c07210 */ /* 0x080fe40007fde0ff */
[----:B------:R-:W-:Y:S01]  /*5090*/  IADD3 R140, P1, R140, R4, RZ ;  /* 0x000000048c8c7210 */ /* 0x000fe20007f3e0ff */
[----:B------:R-:W-:Y:S01]  /*50a0*/  VIADD R208, R15, UR12 ;  /* 0x0000000c0fd07c36 */ /* 0x000fe20008000000 */
[-C--:B------:R-:W-:Y:S02]  /*50b0*/  LEA.HI.X.SX32 R193, R197, R5.reuse, 0x2, P6 ;  /* 0x00000005c5c17211 */ /* 0x080fe400030f16ff */
[----:B---3--:R-:W-:-:S02]  /*50c0*/  LEA.HI.X.SX32 R141, R17, R5, 0x2, P1 ;  /* 0x00000005118d7211 */ /* 0x008fc400008f16ff */
[-C--:B------:R-:W-:Y:S01]  /*50d0*/  IADD3 R196, P6, R196, R4.reuse, RZ ;  /* 0x00000004c4c47210 */ /* 0x080fe20007fde0ff */
[----:B------:R-:W-:Y:S01]  /*50e0*/  @!PT LDS RZ, [RZ] ;  /* 0x00000000fffff984 */ /* 0x000fe20000000800 */
[----:B------:R-:W-:Y:S01]  /*50f0*/  @!PT LDS RZ, [RZ] ;  /* 0x00000000fffff984 */ /* 0x000fe20000000800 */
[----:B------:R-:W-:Y:S01]  /*5100*/  @!PT LDS RZ, [RZ] ;  /* 0x00000000fffff984 */ /* 0x000fe20000000800 */
[----:B------:R1:W-:Y:S01]  /*5110*/  LDGSTS.E [R208+0x18000], desc[UR16][R4.64], !P3 ;  /* 0x1800000004d07fae */ /* 0x0003e2000d921850 */
[----:B------:R-:W-:Y:S01]  /*5120*/  ISETP.GE.U32.AND P1, PT, R8, 0x7fffffda, PT ;  /* 0x7fffffda0800780c */ /* 0x000fe20003f26070 */
[----:B------:R-:W-:Y:S01]  /*5130*/  VIADD R8, R14, 0xfffffff7 ;  /* 0xfffffff70e087836 */ /* 0x000fe20000000000 */
[-C--:B------:R-:W-:Y:S01]  /*5140*/  LEA.HI.X.SX32 R197, R201, R5.reuse, 0x2, P6 ;  /* 0x00000005c9c57211 */ /* 0x080fe200030f16ff */
[----:B------:R2:W-:Y:S01]  /*5150*/  LDGSTS.E [R208+0x18004], desc[UR16][R142.64], !P2 ;  /* 0x180040008ed07fae */ /* 0x0005e2000d121850 */
[----:B------:R-:W-:Y:S02]  /*5160*/  IADD3 R200, P6, R200, R4, RZ ;  /* 0x00000004c8c87210 */ /* 0x000fe40007fde0ff */
[----:B------:R-:W-:Y:S01]  /*5170*/  ISETP.GE.U32.AND P2, PT, R8, 0x7fffffd8, PT ;  /* 0x7fffffd80800780c */ /* 0x000fe20003f46070 */
[----:B------:R-:W-:Y:S01]  /*5180*/  VIADD R8, R14, 0xfffffff6 ;  /* 0xfffffff60e087836 */ /* 0x000fe20000000000 */
[----:B------:R-:W-:Y:S01]  /*5190*/  LEA.HI.X.SX32 R201, R202, R5, 0x2, P6 ;  /* 0x00000005cac97211 */ /* 0x000fe200030f16ff */
[----:B------:R3:W-:Y:S01]  /*51a0*/  LDGSTS.E [R208+0x18008], desc[UR16][R144.64], !P0 ;  /* 0x1800800090d07fae */ /* 0x0007e2000c121850 */
[----:B------:R-:W-:Y:S01]  /*51b0*/  ISETP.GE.U32.AND P6, PT, R16, 0x7fffffdb, PT ;  /* 0x7fffffdb1000780c */ /* 0x000fe20003fc6070 */
[----:B------:R-:W-:Y:S01]  /*51c0*/  VIADD R16, R14, 0xfffffff8 ;  /* 0xfffffff80e107836 */ /* 0x000fe20000000000 */
[----:B----4-:R-:W-:Y:S01]  /*51d0*/  LOP3.LUT R17, R15, 0x10, RZ, 0x3c, !PT ;  /* 0x000000100f117812 */ /* 0x010fe200078e3cff */
[----:B------:R-:W-:Y:S01]  /*51e0*/  LDGSTS.E [R208+0x1800c], desc[UR16][R146.64], !P4 ;  /* 0x1800c00092d07fae */ /* 0x000fe2000e121850 */
[----:B------:R-:W-:Y:S01]  /*51f0*/  ISETP.GE.U32.AND P0, PT, R8, 0x7fffffd7, PT ;  /* 0x7fffffd70800780c */ /* 0x000fe20003f06070 */
[----:B------:R-:W-:Y:S01]  /*5200*/  VIADD R8, R14, 0xfffffff5 ;  /* 0xfffffff50e087836 */ /* 0x000fe20000000000 */
[----:B------:R-:W-:Y:S01]  /*5210*/  ISETP.GE.U32.AND P3, PT, R16, 0x7fffffd9, PT ;  /* 0x7fffffd91000780c */ /* 0x000fe20003f66070 */
[----:B------:R-:W-:Y:S01]  /*5220*/  VIADD R207, R17, UR12 ;  /* 0x0000000c11cf7c36 */ /* 0x000fe20008000000 */
[----:B------:R4:W-:Y:S01]  /*5230*/  STL [R1+0x384], R17 ;  /* 0x0003841101007387 */ /* 0x0009e20000100800 */
[----:B------:R-:W-:Y:S01]  /*5240*/  VIADD R16, R14, 0xfffffff4 ;  /* 0xfffffff40e107836 */ /* 0x000fe20000000000 */
[----:B------:R-:W-:Y:S01]  /*5250*/  ISETP.GE.U32.AND P4, PT, R8, 0x7fffffd6, PT ;  /* 0x7fffffd60800780c */ /* 0x000fe20003f86070 */
[----:B------:R-:W-:Y:S01]  /*5260*/  VIADD R8, R14, 0xfffffff3 ;  /* 0xfffffff30e087836 */ /* 0x000fe20000000000 */
[----:B------:R-:W-:Y:S01]  /*5270*/  LDGSTS.E [R207+0x18000], desc[UR16][R148.64], !P5 ;  /* 0x1800000094cf7fae */ /* 0x000fe2000e921850 */
[----:B------:R-:W-:-:S02]  /*5280*/  LOP3.LUT R202, R15, 0x60, RZ, 0x3c, !PT ;  /* 0x000000600fca7812 */ /* 0x000fc400078e3cff */
[----:B------:R-:W-:Y:S01]  /*5290*/  ISETP.GE.U32.AND P5, PT, R16, 0x7fffffd5, PT ;  /* 0x7fffffd51000780c */ /* 0x000fe20003fa6070 */
[----:B------:R-:W-:Y:S01]  /*52a0*/  LDGSTS.E [R207+0x18004], desc[UR16][R150.64], !P6 ;  /* 0x1800400096cf7fae */ /* 0x000fe2000f121850 */
[----:B------:R-:W-:Y:S01]  /*52b0*/  ISETP.GE.U32.AND P6, PT, R8, 0x7fffffd4, PT ;  /* 0x7fffffd40800780c */ /* 0x000fe20003fc6070 */
[C---:B------:R-:W-:Y:S01]  /*52c0*/  VIADD R8, R14.reuse, 0xfffffff2 ;  /* 0xfffffff20e087836 */ /* 0x040fe20000000000 */
[----:B----4-:R-:W-:Y:S01]  /*52d0*/  LOP3.LUT R17, R15, 0x20, RZ, 0x3c, !PT ;  /* 0x000000200f117812 */ /* 0x010fe200078e3cff */
[----:B------:R-:W-:Y:S01]  /*52e0*/  LDGSTS.E [R207+0x18008], desc[UR16][R152.64], !P1 ;  /* 0x1800800098cf7fae */ /* 0x000fe2000c921850 */
[----:B------:R-:W-:Y:S02]  /*52f0*/  VIADD R16, R14, 0xfffffff0 ;  /* 0xfffffff00e107836 */ /* 0x000fe40000000000 */
[----:B------:R-:W-:Y:S01]  /*5300*/  ISETP.GE.U32.AND P1, PT, R8, 0x7fffffd3, PT ;  /* 0x7fffffd30800780c */ /* 0x000fe20003f26070 */
[----:B------:R-:W-:Y:S01]  /*5310*/  VIADD R8, R14, 0xfffffff1 ;  /* 0xfffffff10e087836 */ /* 0x000fe20000000000 */
[----:B------:R-:W-:Y:S01]  /*5320*/  LDGSTS.E [R207+0x1800c], desc[UR16][R154.64], !P3 ;  /* 0x1800c0009acf7fae */ /* 0x000fe2000d921850 */
[----:B------:R-:W-:-:S03]  /*5330*/  VIADD R206, R17, UR12 ;  /* 0x0000000c11ce7c36 */ /* 0x000fc60008000000 */
[----:B------:R-:W-:Y:S01]  /*5340*/  ISETP.GE.U32.AND P3, PT, R8, 0x7fffffd2, PT ;  /* 0x7fffffd20800780c */ /* 0x000fe20003f66070 */
[----:B------:R-:W-:Y:S01]  /*5350*/  VIADD R8, R14, 0xffffffef ;  /* 0xffffffef0e087836 */ /* 0x000fe20000000000 */
[----:B------:R-:W-:Y:S01]  /*5360*/  LDGSTS.E [R206+0x18000], desc[UR16][R156.64], !P2 ;  /* 0x180000009cce7fae */ /* 0x000fe2000d121850 */
[----:B------:R-:W-:Y:S01]  /*5370*/  ISETP.GE.U32.AND P2, PT, R16, 0x7fffffd1, PT ;  /* 0x7fffffd11000780c */ /* 0x000fe20003f46070 */
[----:B------:R-:W-:Y:S02]  /*5380*/  VIADD R16, R14, 0xffffffec ;  /* 0xffffffec0e107836 */ /* 0x000fe40000000000 */
[----:B------:R-:W-:Y:S01]  /*5390*/  LDGSTS.E [R206+0x18004], desc[UR16][R158.64], !P0 ;  /* 0x180040009ece7fae */ /* 0x000fe2000c121850 */
[----:B------:R-:W-:Y:S01]  /*53a0*/  ISETP.GE.U32.AND P0, PT, R8, 0x7fffffd0, PT ;  /* 0x7fffffd00800780c */ /* 0x000fe20003f06070 */
[----:B------:R-:W-:Y:S02]  /*53b0*/  VIADD R8, R14, 0xffffffee ;  /* 0xffffffee0e087836 */ /* 0x000fe40000000000 */
[----:B------:R4:W-:Y:S04]  /*53c0*/  STL [R1+0x380], R17 ;  /* 0x0003801101007387 */ /* 0x0009e80000100800 */
[----:B------:R-:W-:Y:S01]  /*53d0*/  LDGSTS.E [R206+0x18008], desc[UR16][R160.64], !P4 ;  /* 0x18008000a0ce7fae */ /* 0x000fe2000e121850 */
[----:B------:R-:W-:Y:S01]  /*53e0*/  ISETP.GE.U32.AND P4, PT, R8, 0x7fffffcf, PT ;  /* 0x7fffffcf0800780c */ /* 0x000fe20003f86070 */
[----:B------:R-:W-:-:S02]  /*53f0*/  VIADD R8, R14, 0xffffffed ;  /* 0xffffffed0e087836 */ /* 0x000fc40000000000 */
[----:B------:R-:W-:Y:S01]  /*5400*/  LDGSTS.E [R206+0x1800c], desc[UR16][R162.64], !P5 ;  /* 0x1800c000a2ce7fae */ /* 0x000fe2000e921850 */
[----:B----4-:R-:W-:Y:S02]  /*5410*/  LOP3.LUT R17, R15, 0x30, RZ, 0x3c, !PT ;  /* 0x000000300f117812 */ /* 0x010fe400078e3cff */
[----:B------:R-:W-:Y:S01]  /*5420*/  ISETP.GE.U32.AND P5, PT, R8, 0x7fffffce, PT ;  /* 0x7fffffce0800780c */ /* 0x000fe20003fa6070 */
[----:B------:R-:W-:Y:S02]  /*5430*/  VIADD R8, R14, 0xffffffeb ;  /* 0xffffffeb0e087836 */ /* 0x000fe40000000000 */
[----:B------:R-:W-:Y:S01]  /*5440*/  VIADD R205, R17, UR12 ;  /* 0x0000000c11cd7c36 */ /* 0x000fe20008000000 */
[----:B------:R4:W-:Y:S04]  /*5450*/  STL [R1+0x37c], R17 ;  /* 0x00037c1101007387 */ /* 0x0009e80000100800 */
[----:B------:R-:W-:Y:S01]  /*5460*/  LDGSTS.E [R205+0x18000], desc[UR16][R164.64], !P6 ;  /* 0x18000000a4cd7fae */ /* 0x000fe2000f121850 */
[----:B------:R-:W-:Y:S01]  /*5470*/  ISETP.GE.U32.AND P6, PT, R16, 0x7fffffcd, PT ;  /* 0x7fffffcd1000780c */ /* 0x000fe20003fc6070 */
[----:B------:R-:W-:-:S02]  /*5480*/  VIADD R16, R14, 0xffffffe9 ;  /* 0xffffffe90e107836 */ /* 0x000fc40000000000 */
[----:B------:R-:W-:Y:S01]  /*5490*/  LDGSTS.E [R205+0x18004], desc[UR16][R166.64], !P1 ;  /* 0x18004000a6cd7fae */ /* 0x000fe2000c921850 */
[----:B------:R-:W-:Y:S01]  /*54a0*/  ISETP.GE.U32.AND P1, PT, R8, 0x7fffffcc, PT ;  /* 0x7fffffcc0800780c */ /* 0x000fe20003f26070 */
[----:B------:R-:W-:Y:S01]  /*54b0*/  VIADD R8, R14, 0xffffffea ;  /* 0xffffffea0e087836 */ /* 0x000fe20000000000 */
[----:B----4-:R-:W-:Y:S01]  /*54c0*/  LOP3.LUT R17, R15, 0x40, RZ, 0x3c, !PT ;  /* 0x000000400f117812 */ /* 0x010fe200078e3cff */
[----:B------:R-:W-:Y:S03]  /*54d0*/  LDGSTS.E [R205+0x18008], desc[UR16][R168.64], !P3 ;  /* 0x18008000a8cd7fae */ /* 0x000fe6000d921850 */
[----:B------:R-:W-:Y:S01]  /*54e0*/  ISETP.GE.U32.AND P3, PT, R8, 0x7fffffcb, PT ;  /* 0x7fffffcb0800780c */ /* 0x000fe20003f66070 */
[----:B------:R-:W-:Y:S01]  /*54f0*/  VIADD R203, R17, UR12 ;  /* 0x0000000c11cb7c36 */ /* 0x000fe20008000000 */
[----:B------:R-:W-:Y:S01]  /*5500*/  LDGSTS.E [R205+0x1800c], desc[UR16][R170.64], !P2 ;  /* 0x1800c000aacd7fae */ /* 0x000fe2000d121850 */
[----:B------:R-:W-:Y:S01]  /*5510*/  VIADD R8, R14, 0xffffffe8 ;  /* 0xffffffe80e087836 */ /* 0x000fe20000000000 */
[----:B------:R-:W-:Y:S01]  /*5520*/  ISETP.GE.U32.AND P2, PT, R16, 0x7fffffca, PT ;  /* 0x7fffffca1000780c */ /* 0x000fe20003f46070 */
[----:B------:R-:W-:Y:S01]  /*5530*/  VIADD R16, R14, 0xffffffe7 ;  /* 0xffffffe70e107836 */ /* 0x000fe20000000000 */
[----:B------:R-:W-:Y:S02]  /*5540*/  LDGSTS.E [R203+0x18000], desc[UR16][R172.64], !P0 ;  /* 0x18000000accb7fae */ /* 0x000fe4000c121850 */
[----:B------:R-:W-:Y:S01]  /*5550*/  ISETP.GE.U32.AND P0, PT, R8, 0x7fffffc9, PT ;  /* 0x7fffffc90800780c */ /* 0x000fe20003f06070 */
[----:B------:R-:W-:Y:S01]  /*5560*/  VIADD R8, R14, 0xffffffe6 ;  /* 0xffffffe60e087836 */ /* 0x000fe20000000000 */
        /* <DEDUP_REMOVED lines=11> */
[----:B------:R4:W-:Y:S01]  /*5620*/  STL [R1+0x374], R17 ;  /* 0x0003741101007387 */ /* 0x0009e20000100800 */
[----:B------:R-:W-:-:S03]  /*5630*/  VIADD R8, R14, 0xffffffe3 ;  /* 0xffffffe30e087836 */ /* 0x000fc60000000000 */
[----:B------:R-:W-:Y:S01]  /*5640*/  LDGSTS.E [R204+0x18000], desc[UR16][R180.64], !P1 ;  /* 0x18000000b4cc7fae */ /* 0x000fe2000c921850 */
[----:B------:R-:W-:Y:S01]  /*5650*/  ISETP.GE.U32.AND P1, PT, R16, 0x7fffffc5, PT ;  /* 0x7fffffc51000780c */ /* 0x000fe20003f26070 */
[----:B------:R-:W-:Y:S02]  /*5660*/  VIADD R16, R14, 0xffffffe2 ;  /* 0xffffffe20e107836 */ /* 0x000fe40000000000 */
[----:B------:R-:W-:Y:S01]  /*5670*/  LDGSTS.E [R204+0x18004], desc[UR16][R182.64], !P3 ;  /* 0x18004000b6cc7fae */ /* 0x000fe2000d921850 */
[----:B------:R-:W-:Y:S01]  /*5680*/  ISETP.GE.U32.AND P3, PT, R8, 0x7fffffc4, PT ;  /* 0x7fffffc40800780c */ /* 0x000fe20003f66070 */
[----:B----4-:R-:W4:Y:S02]  /*5690*/  LDC R17, c[0x0][0x230] ;  /* 0x00008c00ff117b82 */ /* 0x010f240000000800 */
[----:B------:R-:W-:Y:S01]  /*56a0*/  LDGSTS.E [R204+0x18008], desc[UR16][R184.64], !P2 ;  /* 0x18008000b8cc7fae */ /* 0x000fe2000d121850 */
[----:B------:R-:W-:-:S03]  /*56b0*/  ISETP.GT.AND P2, PT, R209, 0x1f, PT ;  /* 0x0000001fd100780c */ /* 0x000fc60003f44270 */
[----:B------:R-:W-:Y:S01]  /*56c0*/  LDGSTS.E [R204+0x1800c], desc[UR16][R186.64], !P0 ;  /* 0x1800c000bacc7fae */ /* 0x000fe2000c121850 */
[----:B------:R-:W-:Y:S02]  /*56d0*/  SEL R8, RZ, 0x4, !P2 ;  /* 0x00000004ff087807 */ /* 0x000fe40005000000 */
[----:B------:R-:W-:Y:S01]  /*56e0*/  ISETP.GE.AND P0, PT, R210, R14, PT ;  /* 0x0000000ed200720c */ /* 0x000fe20003f06270 */
[----:B------:R5:W-:Y:S01]  /*56f0*/  STL [R1+0x370], R202 ;  /* 0x000370ca01007387 */ /* 0x000be20000100800 */
[----:B------:R-:W-:Y:S01]  /*5700*/  ISETP.GE.U32.AND P2, PT, R16, 0x7fffffc3, PT ;  /* 0x7fffffc31000780c */ /* 0x000fe20003f46070 */
[----:B------:R-:W-:Y:S01]  /*5710*/  VIADD R16, R14, 0xffffffe1 ;  /* 0xffffffe10e107836 */ /* 0x000fe20000000000 */
[----:B------:R-:W-:Y:S01]  /*5720*/  SEL R8, R8, RZ, !P0 ;  /* 0x000000ff08087207 */ /* 0x000fe20004000000 */
[----:B------:R-:W-:Y:S02]  /*5730*/  VIADD R210, R14, 0xffffffe0 ;  /* 0xffffffe00ed27836 */ /* 0x000fe40000000000 */
[----:B------:R-:W3:Y:S01]  /*5740*/  LDL R14, [R1+0x254] ;  /* 0x00025400010e7983 */ /* 0x000ee20000100800 */
[----:B------:R-:W-:Y:S01]  /*5750*/  ISETP.NE.U32.AND P0, PT, R8, RZ, PT ;  /* 0x000000ff0800720c */ /* 0x000fe20003f05070 */
[----:B-----5:R-:W-:-:S05]  /*5760*/  VIADD R202, R202, UR12 ;  /* 0x0000000ccaca7c36 */ /* 0x020fca0008000000 */
[----:B------:R-:W-:Y:S01]  /*5770*/  LDGSTS.E [R202+0x18000], desc[UR16][R188.64], !P4 ;  /* 0x18000000bcca7fae */ /* 0x000fe2000e121850 */
[----:B------:R-:W-:Y:S01]  /*5780*/  ISETP.GE.U32.AND P4, PT, R16, 0x7fffffc2, PT ;  /* 0x7fffffc21000780c */ /* 0x000fe20003f86070 */
[----:B----4-:R-:W-:Y:S01]  /*5790*/  VIADD R16, R17, 0xffffffdf ;  /* 0xffffffdf11107836 */ /* 0x010fe20000000000 */
[----:B------:R-:W-:Y:S01]  /*57a0*/  LOP3.LUT R17, R15, 0x70, RZ, 0x3c, !PT ;  /* 0x000000700f117812 */ /* 0x000fe200078e3cff */
[----:B------:R-:W-:Y:S03]  /*57b0*/  LDGSTS.E [R202+0x18004], desc[UR16][R190.64], !P5 ;  /* 0x18004000beca7fae */ /* 0x000fe6000e921850 */
[----:B------:R-:W-:Y:S01]  /*57c0*/  ISETP.GE.U32.AND P5, PT, R16, 0x7fffffc0, PT ;  /* 0x7fffffc01000780c */ /* 0x000fe20003fa6070 */
[----:B------:R-:W-:Y:S01]  /*57d0*/  LDGSTS.E [R202+0x18008], desc[UR16][R192.64], !P6 ;  /* 0x18008000c0ca7fae */ /* 0x000fe2000f121850 */
[----:B------:R-:W-:-:S03]  /*57e0*/  ISETP.GE.U32.AND P6, PT, R210, 0x7fffffc1, PT ;  /* 0x7fffffc1d200780c */ /* 0x000fc60003fc6070 */
[----:B------:R4:W-:Y:S04]  /*57f0*/  STL [R1+0x364], R17 ;  /* 0x0003641101007387 */ /* 0x0009e80000100800 */
[----:B------:R-:W-:Y:S01]  /*5800*/  LDGSTS.E [R202+0x1800c], desc[UR16][R194.64], !P1 ;  /* 0x1800c000c2ca7fae */ /* 0x000fe2000c921850 */
[----:B----4-:R-:W-:-:S05]  /*5810*/  VIADD R17, R17, UR12 ;  /* 0x0000000c11117c36 */ /* 0x010fca0008000000 */
[----:B------:R-:W-:Y:S04]  /*5820*/  LDGSTS.E [R17+0x18000], desc[UR16][R196.64], !P3 ;  /* 0x18000000c4117fae */ /* 0x000fe8000d921850 */
[----:B------:R-:W-:Y:S04]  /*5830*/  LDGSTS.E [R17+0x18004], desc[UR16][R198.64], !P2 ;  /* 0x18004000c6117fae */ /* 0x000fe8000d121850 */
[----:B------:R-:W-:Y:S04]  /*5840*/  LDGSTS.E [R17+0x18008], desc[UR16][R200.64], !P4 ;  /* 0x18008000c8117fae */ /* 0x000fe8000e121850 */
[----:B------:R-:W-:Y:S04]  /*5850*/  LDGSTS.E [R17+0x1800c], desc[UR16][R140.64], !P6 ;  /* 0x1800c0008c117fae */ /* 0x000fe8000f121850 */
[----:B------:R-:W0:Y:S01]  /*5860*/  LDGDEPBAR ;  /* 0x00000000000079af */ /* 0x000e220000000000 */
[----:B------:R-:W-:-:S04]  /*5870*/  IMAD.SHL.U32 R16, R2, 0x20, RZ ;  /* 0x0000002002107824 */ /* 0x000fc800078e00ff */
[----:B-1----:R-:W-:-:S04]  /*5880*/  IMAD.WIDE R4, R16, 0x4, R4 ;  /* 0x0000000410047825 */ /* 0x002fc800078e0204 */
[----:B--2---:R-:W-:-:S04]  /*5890*/  IMAD.WIDE R142, R16, 0x4, R142 ;  /* 0x00000004108e7825 */ /* 0x004fc800078e028e */
[----:B---3--:R-:W-:Y:S01]  /*58a0*/  IMAD.WIDE R144, R16, 0x4, R144 ;  /* 0x0000000410907825 */ /* 0x008fe200078e0290 */
[----:B------:R-:W-:-:S03]  /*58b0*/  LOP3.LUT R8, R14, 0x40, RZ, 0x3c, !PT ;  /* 0x000000400e087812 */ /* 0x000fc600078e3cff */
[----:B------:R-:W-:-:S05]  /*58c0*/  VIADD R14, R14, UR12 ;  /* 0x0000000c0e0e7c36 */ /* 0x000fca0008000000 */
[----:B------:R-:W-:Y:S04]  /*58d0*/  LDGSTS.E [R14], desc[UR16][R138.64], P0 ;  /* 0x000000008a0e7fae */ /* 0x000fe80008121850 */
[----:B------:R-:W-:Y:S04]  /*58e0*/  LDGSTS.E [R14+0x400], desc[UR16][R136.64], P0 ;  /* 0x00400000880e7fae */ /* 0x000fe80008121850 */
        /* <DEDUP_REMOVED lines=24> */
[----:B------:R1:W-:Y:S04]  /*5a70*/  STL [R1+0x360], R8 ;  /* 0x0003600801007387 */ /* 0x0003e80000100800 */
[----:B------:R-:W-:Y:S04]  /*5a80*/  LDGSTS.E [R14+0x6800], desc[UR16][R88.64], P0 ;  /* 0x06800000580e7fae */ /* 0x000fe80008121850 */
[----:B------:R-:W-:Y:S01]  /*5a90*/  LDGSTS.E [R14+0x6c00], desc[UR16][R86.64], P0 ;  /* 0x06c00000560e7fae */ /* 0x000fe20008121850 */
[----:B-1----:R-:W-:-:S03]  /*5aa0*/  VIADD R8, R8, UR12 ;  /* 0x0000000c08087c36 */ /* 0x002fc60008000000 */
        /* <DEDUP_REMOVED lines=36> */
[----:B------:R-:W0:Y:S01]  /*5cf0*/  LDGDEPBAR ;  /* 0x00000000000079af */ /* 0x000e220000000000 */
[----:B------:R-:W-:Y:S06]  /*5d00*/  BAR.SYNC.DEFER_BLOCKING 0x0 ;  /* 0x0000000000007b1d */ /* 0x000fec0000010000 */
[----:B------:R-:W-:Y:S01]  /*5d10*/  @!PT LDS RZ, [RZ] ;  /* 0x00000000fffff984 */ /* 0x000fe20000000800 */
[----:B------:R-:W-:Y:S01]  /*5d20*/  @!PT LDS RZ, [RZ] ;  /* 0x00000000fffff984 */ /* 0x000fe20000000800 */
[----:B------:R-:W-:Y:S01]  /*5d30*/  @!PT LDS RZ, [RZ] ;  /* 0x00000000fffff984 */ /* 0x000fe20000000800 */
[----:B------:R1:W-:Y:S02]  /*5d40*/  LDGSTS.E [R208+0x1c000], desc[UR16][R4.64], !P5 ;  /* 0x1c00000004d07fae */ /* 0x0003e4000e921850 */
[----:B-1----:R-:W1:Y:S08]  /*5d50*/  LDC R5, c[0x0][0x230] ;  /* 0x00008c00ff057b82 */ /* 0x002e700000000800 */
[----:B------:R-:W2:Y:S01]  /*5d60*/  LDC R4, c[0x0][0x230] ;  /* 0x00008c00ff047b82 */ /* 0x000ea20000000800 */
[----:B-1----:R-:W-:-:S05]  /*5d70*/  VIADD R5, R5, 0xffffffdd ;  /* 0xffffffdd05057836 */ /* 0x002fca0000000000 */
[----:B------:R-:W-:Y:S02]  /*5d80*/  ISETP.GE.U32.AND P1, PT, R5, 0x7fffffbe, PT ;  /* 0x7fffffbe0500780c */ /* 0x000fe40003f26070 */
[----:B------:R-:W1:Y:S01]  /*5d90*/  LDC R5, c[0x0][0x230] ;  /* 0x00008c00ff057b82 */ /* 0x000e620000000800 */
[----:B--2---:R-:W-:-:S05]  /*5da0*/  VIADD R4, R4, 0xffffffde ;  /* 0xffffffde04047836 */ /* 0x004fca0000000000 */
[----:B------:R-:W-:Y:S02]  /*5db0*/  ISETP.GE.U32.AND P0, PT, R4, 0x7fffffbf, PT ;  /* 0x7fffffbf0400780c */ /* 0x000fe40003f06070 */
[----:B------:R-:W2:Y:S01]  /*5dc0*/  LDC R4, c[0x0][0x230] ;  /* 0x00008c00ff047b82 */ /* 0x000ea20000000800 */
[----:B------:R-:W-:-:S10]  /*5dd0*/  IMAD.WIDE R146, R16, 0x4, R146 ;  /* 0x0000000410927825 */ /* 0x000fd400078e0292 */
[----:B------:R-:W-:Y:S04]  /*5de0*/  LDGSTS.E [R208+0x1c004], desc[UR16][R142.64], !P0 ;  /* 0x1c0040008ed07fae */ /* 0x000fe8000c121850 */
[----:B------:R3:W-:Y:S01]  /*5df0*/  LDGSTS.E [R208+0x1c008], desc[UR16][R144.64], !P1 ;  /* 0x1c00800090d07fae */ /* 0x0007e2000c921850 */
[----:B-1----:R-:W-:-:S05]  /*5e00*/  VIADD R5, R5, 0xffffffdb ;  /* 0xffffffdb05057836 */ /* 0x002fca0000000000 */
[----:B------:R-:W-:Y:S02]  /*5e10*/  ISETP.GE.U32.AND P3, PT, R5, 0x7fffffbc, PT ;  /* 0x7fffffbc0500780c */ /* 0x000fe40003f66070 */
[----:B------:R-:W1:Y:S01]  /*5e20*/  LDC R5, c[0x0][0x230] ;  /* 0x00008c00ff057b82 */ /* 0x000e620000000800 */
[----:B--2---:R-:W-:-:S05]  /*5e30*/  VIADD R4, R4, 0xffffffdc ;  /* 0xffffffdc04047836 */ /* 0x004fca0000000000 */
[----:B------:R-:W-:Y:S02]  /*5e40*/  ISETP.GE.U32.AND P2, PT, R4, 0x7fffffbd, PT ;  /* 0x7fffffbd0400780c */ /* 0x000fe40003f46070 */
[----:B------:R-:W2:Y:S08]  /*5e50*/  LDC R4, c[0x0][0x230] ;  /* 0x00008c00ff047b82 */ /* 0x000eb00000000800 */
[----:B---3--:R-:W3:Y:S03]  /*5e60*/  LDC R145, c[0x0][0x230] ;  /* 0x00008c00ff917b82 */ /* 0x008ee60000000800 */
[----:B------:R4:W-:Y:S01]  /*5e70*/  LDGSTS.E [R208+0x1c00c], desc[UR16][R146.64], !P2 ;  /* 0x1c00c00092d07fae */ /* 0x0009e2000d121850 */
[----:B-1----:R-:W-:-:S04]  /*5e80*/  VIADD R5, R5, 0xffffffda ;  /* 0xffffffda05057836 */ /* 0x002fc80000000000 */
[----:B------:R-:W1:Y:S01]  /*5e90*/  LDC R144, c[0x0][0x230] ;  /* 0x00008c00ff907b82 */ /* 0x000e620000000800 */
[----:B------:R-:W-:Y:S02]  /*5ea0*/  ISETP.GE.U32.AND P4, PT, R5, 0x7fffffbb, PT ;  /* 0x7fffffbb0500780c */ /* 0x000fe40003f86070 */
[----:B------:R-:W5:Y:S01]  /*5eb0*/  S2R R5, SR_TID.X ;  /* 0x0000000000057919 */ /* 0x000f620000002100 */
[----:B--2---:R-:W-:-:S04]  /*5ec0*/  VIADD R4, R4, 0xffffffd9 ;  /* 0xffffffd904047836 */ /* 0x004fc80000000000 */
[----:B----4-:R-:W2:Y:S01]  /*5ed0*/  LDC R147, c[0x0][0x230] ;  /* 0x00008c00ff937b82 */ /* 0x010ea20000000800 */
[----:B------:R-:W-:-:S07]  /*5ee0*/  ISETP.GE.U32.AND P6, PT, R4, 0x7fffffba, PT ;  /* 0x7fffffba0400780c */ /* 0x000fce0003fc6070 */
[----:B------:R-:W4:Y:S01]  /*5ef0*/  LDC R4, c[0x0][0x230] ;  /* 0x00008c00ff047b82 */ /* 0x000f220000000800 */
[----:B------:R-:W-:-:S04]  /*5f00*/  IMAD.WIDE R148, R16, 0x4, R148 ;  /* 0x0000000410947825 */ /* 0x000fc800078e0294 */
[----:B------:R-:W-:Y:S01]  /*5f10*/  IMAD.WIDE R150, R16, 0x4, R150 ;  /* 0x0000000410967825 */ /* 0x000fe200078e0296 */
[----:B------:R-:W-:Y:S02]  /*5f20*/  LDGSTS.E [R207+0x1c000], desc[UR16][R148.64], !P3 ;  /* 0x1c00000094cf7fae */ /* 0x000fe4000d921850 */
[----:B------:R-:W1:Y:S02]  /*5f30*/  LDC R146, c[0x0][0x230] ;  /* 0x00008c00ff927b82 */ /* 0x000e640000000800 */
[----:B------:R3:W-:Y:S06]  /*5f40*/  LDGSTS.E [R207+0x1c004], desc[UR16][R150.64], !P4 ;  /* 0x1c00400096cf7fae */ /* 0x0007ec000e121850 */
[----:B------:R-:W1:Y:S01]  /*5f50*/  LDC R143, c[0x0][0x230] ;  /* 0x00008c00ff8f7b82 */ /* 0x000e620000000800 */
[----:B-----5:R-:W-:Y:S01]  /*5f60*/  LOP3.LUT R5, R5, 0x1f, RZ, 0xc0, !PT ;  /* 0x0000001f05057812 */ /* 0x020fe200078ec0ff */
[----:B----4-:R-:W-:-:S06]  /*5f70*/  VIADD R4, R4, 0xffffffd7 ;  /* 0xffffffd704047836 */ /* 0x010fcc0000000000 */
[----:B---3--:R-:W3:Y:S01]  /*5f80*/  LDC R150, c[0x0][0x230] ;  /* 0x00008c00ff967b82 */ /* 0x008ee20000000800 */
[----:B------:R-:W-:-:S07]  /*5f90*/  ISETP.GE.AND P5, PT, R5, R210, PT ;  /* 0x000000d20500720c */ /* 0x000fce0003fa6270 */
[----:B------:R-:W4:Y:S08]  /*5fa0*/  LDC R210, c[0x0][0x230] ;  /* 0x00008c00ffd27b82 */ /* 0x000f300000000800 */
[----:B------:R-:W5:Y:S01]  /*5fb0*/  LDC R5, c[0x0][0x230] ;  /* 0x00008c00ff057b82 */ /* 0x000f620000000800 */
[----:B------:R-:W-:Y:S01]  /*5fc0*/  ISETP.GE.U32.AND P1, PT, R4, 0x7fffffb8, PT ;  /* 0x7fffffb80400780c */ /* 0x000fe20003f26070 */
[----:B------:R-:W-:-:S06]  /*5fd0*/  VIADD R4, R145, 0xffffffd4 ;  /* 0xffffffd491047836 */ /* 0x000fcc0000000000 */
[----:B------:R-:W3:Y:S01]  /*5fe0*/  LDC R145, c[0x0][0x230] ;  /* 0x00008c00ff917b82 */ /* 0x000ee20000000800 */
[----:B----4-:R-:W-:-:S07]  /*5ff0*/  VIADD R142, R210, 0xffffffd6 ;  /* 0xffffffd6d28e7836 */ /* 0x010fce0000000000 */
[----:B------:R-:W4:Y:S08]  /*6000*/  LDC R149, c[0x0][0x230] ;  /* 0x00008c00ff957b82 */ /* 0x000f300000000800 */
[----:B------:R-:W3:Y:S01]  /*6010*/  LDC R210, c[0x0][0x230] ;  /* 0x00008c00ffd27b82 */ /* 0x000ee20000000800 */
[----:B-----5:R-:W-:Y:S01]  /*6020*/  VIADD R5, R5, 0xffffffd8 ;  /* 0xffffffd805057836 */ /* 0x020fe20000000000 */
[----:B------:R-:W-:Y:S01]  /*6030*/  ISETP.GE.U32.AND P2, PT, R142, 0x7fffffb7, PT ;  /* 0x7fffffb78e00780c */ /* 0x000fe20003f46070 */
[----:B------:R-:W-:-:S03]  /*6040*/  IMAD.WIDE R152, R16, 0x4, R152 ;  /* 0x0000000410987825 */ /* 0x000fc600078e0298 */
[----:B------:R-:W-:Y:S01]  /*6050*/  ISETP.GE.U32.AND P0, PT, R5, 0x7fffffb9, PT ;  /* 0x7fffffb90500780c */ /* 0x000fe20003f06070 */
[----:B--2---:R-:W-:Y:S01]  /*6060*/  VIADD R5, R147, 0xffffffd5 ;  /* 0xffffffd593057836 */ /* 0x004fe20000000000 */
[----:B------:R-:W-:Y:S01]  /*6070*/  LDGSTS.E [R207+0x1c008], desc[UR16][R152.64], !P6 ;  /* 0x1c00800098cf7fae */ /* 0x000fe2000f121850 */
[----:B------:R-:W2:Y:S01]  /*6080*/  LDC R147, c[0x0][0x230] ;  /* 0x00008c00ff937b82 */ /* 0x000ea20000000800 */
[----:B------:R-:W-:Y:S02]  /*6090*/  ISETP.GE.U32.AND P4, PT, R4, 0x7fffffb5, PT ;  /* 0x7fffffb50400780c */ /* 0x000fe40003f86070 */
[----:B------:R-:W-:Y:S01]  /*60a0*/  ISETP.GE.U32.AND P3, PT, R5, 0x7fffffb6, PT ;  /* 0x7fffffb60500780c */ /* 0x000fe20003f66070 */
[----:B-1----:R-:W-:Y:S02]  /*60b0*/  VIADD R5, R144, 0xffffffd1 ;  /* 0xffffffd190057836 */ /* 0x002fe40000000000 */
[----:B------:R-:W-:Y:S02]  /*60c0*/  IMAD.WIDE R154, R16, 0x4, R154 ;  /* 0x00000004109a7825 */ /* 0x000fe400078e029a */
[----:B------:R-:W1:Y:S02]  /*60d0*/  LDC R144, c[0x0][0x230] ;  /* 0x00008c00ff907b82 */ /* 0x000e640000000800 */
[----:B------:R-:W-:Y:S01]  /*60e0*/  VIADD R4, R146, 0xffffffd0 ;  /* 0xffffffd092047836 */ /* 0x000fe20000000000 */
[----:B------:R1:W-:Y:S01]  /*60f0*/  STL [R1], RZ ;  /* 0x000000ff01007387 */ /* 0x0003e20000100800 */
[----:B---3--:R-:W-:-:S04]  /*6100*/  VIADD R142, R210, 0xffffffd3 ;  /* 0xffffffd3d28e7836 */ /* 0x008fc80000000000 */
[----:B------:R-:W3:Y:S01]  /*6110*/  LDC R146, c[0x0][0x230] ;  /* 0x00008c00ff927b82 */ /* 0x000ee20000000800 */
[----:B------:R-:W-:Y:S01]  /*6120*/  LDGSTS.E [R207+0x1c00c], desc[UR16][R154.64], !P0 ;  /* 0x1c00c0009acf7fae */ /* 0x000fe2000c121850 */
[----:B------:R-:W-:Y:S01]  /*6130*/  ISETP.GE.U32.AND P6, PT, R142, 0x7fffffb4, PT ;  /* 0x7fffffb48e00780c */ /* 0x000fe20003fc6070 */
[----:B------:R-:W-:Y:S02]  /*6140*/  VIADD R142, R143, 0xffffffd2 ;  /* 0xffffffd28f8e7836 */ /* 0x000fe40000000000 */
[----:B------:R1:W-:Y:S03]  /*6150*/  STL [R1+0x4], RZ ;  /* 0x000004ff01007387 */ /* 0x0003e60000100800 */
[----:B------:R-:W5:Y:S01]  /*6160*/  LDC R148, c[0x0][0x230] ;  /* 0x00008c00ff947b82 */ /* 0x000f620000000800 */
[----:B------:R-:W-:Y:S01]  /*6170*/  IMAD.WIDE R156, R16, 0x4, R156 ;  /* 0x00000004109c7825 */ /* 0x000fe200078e029c */
[----:B------:R1:W-:Y:S01]  /*6180*/  STL [R1+0x8], RZ ;  /* 0x000008ff01007387 */ /* 0x0003e20000100800 */
[----:B------:R-:W-:-:S02]  /*6190*/  ISETP.GE.U32.AND P0, PT, R142, 0x7fffffb3, PT ;  /* 0x7fffffb38e00780c */ /* 0x000fc40003f06070 */
[C---:B------:R-:W-:Y:S01]  /*61a0*/  IMAD.WIDE R158, R16.reuse, 0x4, R158 ;  /* 0x00000004109e7825 */ /* 0x040fe200078e029e */
[----:B------:R1:W-:Y:S02]  /*61b0*/  STL [R1+0xc], RZ ;  /* 0x00000cff01007387 */ /* 0x0003e40000100800 */
[----:B------:R-:W5:Y:S01]  /*61c0*/  LDC R143, c[0x0][0x230] ;  /* 0x00008c00ff8f7b82 */ /* 0x000f620000000800 */
[----:B------:R-:W-:Y:S01]  /*61d0*/  VIADD R142, R145, 0xffffffcf ;  /* 0xffffffcf918e7836 */ /* 0x000fe20000000000 */
[----:B------:R1:W-:Y:S01]  /*61e0*/  STL [R1+0x10], RZ ;  /* 0x000010ff01007387 */ /* 0x0003e20000100800 */
[----:B------:R-:W-:-:S03]  /*61f0*/  IMAD.WIDE R160, R16, 0x4, R160 ;  /* 0x0000000410a07825 */ /* 0x000fc600078e02a0 */
[----:B------:R1:W-:Y:S02]  /*6200*/  STL [R1+0x14], RZ ;  /* 0x000014ff01007387 */ /* 0x0003e40000100800 */
[----:B------:R-:W5:Y:S02]  /*6210*/  LDC R145, c[0x0][0x230] ;  /* 0x00008c00ff917b82 */ /* 0x000f640000000800 */
[----:B------:R1:W-:Y:S01]  /*6220*/  STL [R1+0x18], RZ ;  /* 0x000018ff01007387 */ /* 0x0003e20000100800 */
[----:B------:R-:W-:-:S03]  /*6230*/  IMAD.WIDE R162, R16, 0x4, R162 ;  /* 0x0000000410a27825 */ /* 0x000fc600078e02a2 */
[----:B------:R1:W-:Y:S01]  /*6240*/  STL [R1+0x1c], RZ ;  /* 0x00001cff01007387 */ /* 0x0003e20000100800 */
[----:B------:R-:W-:-:S03]  /*6250*/  IMAD.WIDE R164, R16, 0x4, R164 ;  /* 0x0000000410a47825 */ /* 0x000fc600078e02a4 */
[----:B------:R-:W-:Y:S04]  /*6260*/  LDGSTS.E [R206+0x1c000], desc[UR16][R156.64], !P1 ;  /* 0x1c0000009cce7fae */ /* 0x000fe8000c921850 */
[----:B------:R1:W-:Y:S01]  /*6270*/  STL [R1+0x20], RZ ;  /* 0x000020ff01007387 */ /* 0x0003e20000100800 */
[----:B------:R-:W-:-:S03]  /*6280*/  ISETP.GE.U32.AND P1, PT, R5, 0x7fffffb2, PT ;  /* 0x7fffffb20500780c */ /* 0x000fc60003f26070 */
[----:B------:R-:W-:Y:S01]  /*6290*/  LDGSTS.E [R206+0x1c004], desc[UR16][R158.64], !P2 ;  /* 0x1c0040009ece7fae */ /* 0x000fe2000d121850 */
[----:B------:R-:W-:Y:S01]  /*62a0*/  ISETP.GE.U32.AND P2, PT, R4, 0x7fffffb1, PT ;  /* 0x7fffffb10400780c */ /* 0x000fe20003f46070 */
[----:B------:R-:W-:Y:S02]  /*62b0*/  VIADD R4, R150, 0xffffffcd ;  /* 0xffffffcd96047836 */ /* 0x000fe40000000000 */
[----:B------:R1:W-:Y:S04]  /*62c0*/  STL [R1+0x24], RZ ;  /* 0x000024ff01007387 */ /* 0x0003e80000100800 */
[----:B------:R1:W-:Y:S01]  /*62d0*/  STL [R1+0x28], RZ ;  /* 0x000028ff01007387 */ /* 0x0003e20000100800 */
[----:B----4-:R-:W-:-:S03]  /*62e0*/  VIADD R5, R149, 0xffffffce ;  /* 0xffffffce95057836 */ /* 0x010fc60000000000 */
[----:B------:R4:W-:Y:S04]  /*62f0*/  STL [R1+0x2c], RZ ;  /* 0x00002cff01007387 */ /* 0x0009e80000100800 */
[----:B------:R4:W-:Y:S01]  /*6300*/  STL [R1+0x30], RZ ;  /* 0x000030ff01007387 */ /* 0x0009e20000100800 */
[----:B------:R-:W-:-:S03]  /*6310*/  IMAD.WIDE R166, R16, 0x4, R166 ;  /* 0x0000000410a67825 */ /* 0x000fc600078e02a6 */
[----:B------:R-:W-:Y:S01]  /*6320*/  LDGSTS.E [R206+0x1c008], desc[UR16][R160.64], !P3 ;  /* 0x1c008000a0ce7fae */ /* 0x000fe2000d921850 */
[----:B------:R-:W-:-:S03]  /*6330*/  ISETP.GE.U32.AND P3, PT, R142, 0x7fffffb0, PT ;  /* 0x7fffffb08e00780c */ /* 0x000fc60003f66070 */
[----:B------:R4:W-:Y:S04]  /*6340*/  STL [R1+0x34], RZ ;  /* 0x000034ff01007387 */ /* 0x0009e80000100800 */
[----:B------:R-:W-:Y:S04]  /*6350*/  LDGSTS.E [R206+0x1c00c], desc[UR16][R162.64], !P4 ;  /* 0x1c00c000a2ce7fae */ /* 0x000fe8000e121850 */
[----:B------:R4:W-:Y:S04]  /*6360*/  STL [R1+0x38], RZ ;  /* 0x000038ff01007387 */ /* 0x0009e80000100800 */
[----:B------:R-:W-:Y:S01]  /*6370*/  LDGSTS.E [R205+0x1c000], desc[UR16][R164.64], !P6 ;  /* 0x1c000000a4cd7fae */ /* 0x000fe2000f121850 */
[----:B------:R-:W-:Y:S01]  /*6380*/  ISETP.GE.U32.AND P6, PT, R4, 0x7fffffae, PT ;  /* 0x7fffffae0400780c */ /* 0x000fe20003fc6070 */
[----:B--2---:R-:W-:-:S02]  /*6390*/  VIADD R4, R147, 0xffffffcc ;  /* 0xffffffcc93047836 */ /* 0x004fc40000000000 */
[----:B------:R4:W-:Y:S01]  /*63a0*/  STL [R1+0x3c], RZ ;  /* 0x00003cff01007387 */ /* 0x0009e20000100800 */
[----:B------:R-:W2:Y:S03]  /*63b0*/  LDC R147, c[0x0][0x230] ;  /* 0x00008c00ff937b82 */ /* 0x000ea60000000800 */
[----:B------:R4:W-:Y:S01]  /*63c0*/  STL [R1+0x40], RZ ;  /* 0x000040ff01007387 */ /* 0x0009e20000100800 */
[----:B------:R-:W-:-:S03]  /*63d0*/  ISETP.GE.U32.AND P4, PT, R5, 0x7fffffaf, PT ;  /* 0x7fffffaf0500780c */ /* 0x000fc60003f86070 */
[----:B------:R4:W-:Y:S01]  /*63e0*/  STL [R1+0x44], RZ ;  /* 0x000044ff01007387 */ /* 0x0009e20000100800 */
[----:B------:R-:W-:-:S03]  /*63f0*/  IMAD.WIDE R168, R16, 0x4, R168 ;  /* 0x0000000410a87825 */ /* 0x000fc600078e02a8 */
[----:B------:R4:W-:Y:S01]  /*6400*/  STL [R1+0x48], RZ ;  /* 0x000048ff01007387 */ /* 0x0009e20000100800 */
[----:B------:R-:W-:-:S03]  /*6410*/  IMAD.WIDE R170, R16, 0x4, R170 ;  /* 0x0000000410aa7825 */ /* 0x000fc600078e02aa */
[----:B------:R4:W-:Y:S01]  /*6420*/  STL [R1+0x4c], RZ ;  /* 0x00004cff01007387 */ /* 0x0009e20000100800 */
[----:B-1----:R-:W-:Y:S02]  /*6430*/  VIADD R142, R144, 0xffffffcb ;  /* 0xffffffcb908e7836 */ /* 0x002fe40000000000 */
[----:B------:R-:W-:Y:S01]  /*6440*/  IMAD.WIDE R172, R16, 0x4, R172 ;  /* 0x0000000410ac7825 */ /* 0x000fe200078e02ac */
[----:B------:R4:W-:Y:S01]  /*6450*/  STL [R1+0x50], RZ ;  /* 0x000050ff01007387 */ /* 0x0009e20000100800 */
[----:B------:R-:W1:Y:S02]  /*6460*/  LDC R144, c[0x0][0x230] ;  /* 0x00008c00ff907b82 */ /* 0x000e640000000800 */
[----:B---3--:R-:W-:Y:S01]  /*6470*/  VIADD R5, R146, 0xffffffca ;  /* 0xffffffca92057836 */ /* 0x008fe20000000000 */
[----:B------:R-:W-:Y:S01]  /*6480*/  LDGSTS.E [R205+0x1c004], desc[UR16][R166.64], !P0 ;  /* 0x1c004000a6cd7fae */ /* 0x000fe2000c121850 */
[----:B------:R-:W-:Y:S01]  /*6490*/  ISETP.GE.U32.AND P0, PT, R4, 0x7fffffad, PT ;  /* 0x7fffffad0400780c */ /* 0x000fe20003f06070 */
[----:B-----5:R-:W-:-:S02]  /*64a0*/  VIADD R4, R148, 0xffffffc9 ;  /* 0xffffffc994047836 */ /* 0x020fc40000000000 */
[----:B------:R4:W-:Y:S01]  /*64b0*/  STL [R1+0x54], RZ ;  /* 0x000054ff01007387 */ /* 0x0009e20000100800 */
[----:B------:R-:W3:Y:S03]  /*64c0*/  LDC R146, c[0x0][0x230] ;  /* 0x00008c00ff927b82 */ /* 0x000ee60000000800 */
[----:B------:R4:W-:Y:S04]  /*64d0*/  STL [R1+0x58], RZ ;  /* 0x000058ff01007387 */ /* 0x0009e80000100800 */
[----:B------:R4:W-:Y:S01]  /*64e0*/  STL [R1+0x5c], RZ ;  /* 0x00005cff01007387 */ /* 0x0009e20000100800 */
[----:B------:R-:W-:Y:S01]  /*64f0*/  IMAD.WIDE R174, R16, 0x4, R174 ;  /* 0x0000000410ae7825 */ /* 0x000fe200078e02ae */
[----:B------:R-:W5:Y:S02]  /*6500*/  LDC R148, c[0x0][0x230] ;  /* 0x00008c00ff947b82 */ /* 0x000f640000000800 */
[----:B------:R4:W-:Y:S04]  /*6510*/  STL [R1+0x60], RZ ;  /* 0x000060ff01007387 */ /* 0x0009e80000100800 */
[----:B------:R-:W-:Y:S04]  /*6520*/  LDGSTS.E [R205+0x1c008], desc[UR16][R168.64], !P1 ;  /* 0x1c008000a8cd7fae */ /* 0x000fe8000c921850 */
[----:B------:R4:W-:Y:S04]  /*6530*/  STL [R1+0x64], RZ ;  /* 0x000064ff01007387 */ /* 0x0009e80000100800 */
[----:B------:R-:W-:Y:S01]  /*6540*/  LDGSTS.E [R205+0x1c00c], desc[UR16][R170.64], !P2 ;  /* 0x1c00c000aacd7fae */ /* 0x000fe2000d121850 */
[----:B------:R-:W-:Y:S01]  /*6550*/  ISETP.GE.U32.AND P2, PT, R5, 0x7fffffab, PT ;  /* 0x7fffffab0500780c */ /* 0x000fe20003f46070 */
[----:B------:R-:W-:-:S02]  /*6560*/  VIADD R5, R143, 0xffffffc8 ;  /* 0xffffffc88f057836 */ /* 0x000fc40000000000 */
[----:B------:R4:W-:Y:S01]  /*6570*/  STL [R1+0x68], RZ ;  /* 0x000068ff01007387 */ /* 0x0009e20000100800 */
[----:B------:R-:W-:Y:S01]  /*6580*/  ISETP.GE.U32.AND P1, PT, R142, 0x7fffffac, PT ;  /* 0x7fffffac8e00780c */ /* 0x000fe20003f26070 */
[----:B------:R-:W-:Y:S01]  /*6590*/  IMAD.WIDE R176, R16, 0x4, R176 ;  /* 0x0000000410b07825 */ /* 0x000fe200078e02b0 */
[----:B------:R-:W4:Y:S01]  /*65a0*/  LDC R142, c[0x0][0x230] ;  /* 0x00008c00ff8e7b82 */ /* 0x000f220000000800 */
[----:B------:R-:W-:Y:S01]  /*65b0*/  LDGSTS.E [R203+0x1c000], desc[UR16][R172.64], !P3 ;  /* 0x1c000000accb7fae */ /* 0x000fe2000d921850 */
[----:B------:R-:W-:Y:S01]  /*65c0*/  ISETP.GE.U32.AND P3, PT, R4, 0x7fffffaa, PT ;  /* 0x7fffffaa0400780c */ /* 0x000fe20003f66070 */
[----:B------:R-:W-:Y:S02]  /*65d0*/  VIADD R4, R145, 0xffffffc7 ;  /* 0xffffffc791047836 */ /* 0x000fe40000000000 */
[----:B------:R1:W-:Y:S03]  /*65e0*/  STL [R1+0x6c], RZ ;  /* 0x00006cff01007387 */ /* 0x0003e60000100800 */
[----:B------:R-:W4:Y:S01]  /*65f0*/  LDC R145, c[0x0][0x230] ;  /* 0x00008c00ff917b82 */ /* 0x000f220000000800 */
[----:B------:R1:W-:Y:S04]  /*6600*/  STL [R1+0x70], RZ ;  /* 0x000070ff01007387 */ /* 0x0003e80000100800 */
[----:B------:R1:W-:Y:S01]  /*6610*/  STL [R1+0x74], RZ ;  /* 0x000074ff01007387 */ /* 0x0003e20000100800 */
[----:B------:R-:W-:-:S02]  /*6620*/  IMAD.WIDE R178, R16, 0x4, R178 ;  /* 0x0000000410b27825 */ /* 0x000fc400078e02b2 */
[----:B------:R-:W4:Y:S01]  /*6630*/  LDC R143, c[0x0][0x230] ;  /* 0x00008c00ff8f7b82 */ /* 0x000f220000000800 */
[----:B------:R1:W-:Y:S04]  /*6640*/  STL [R1+0x78], RZ ;  /* 0x000078ff01007387 */ /* 0x0003e80000100800 */
[----:B------:R1:W-:Y:S04]  /*6650*/  STL [R1+0x7c], RZ ;  /* 0x00007cff01007387 */ /* 0x0003e80000100800 */
[----:B------:R-:W-:Y:S01]  /*6660*/  LDGSTS.E [R203+0x1c004], desc[UR16][R174.64], !P4 ;  /* 0x1c004000aecb7fae */ /* 0x000fe2000e121850 */
[----:B------:R-:W-:-:S03]  /*6670*/  ISETP.GE.U32.AND P4, PT, R5, 0x7fffffa9, PT ;  /* 0x7fffffa90500780c */ /* 0x000fc60003f86070 */
[----:B------:R1:W-:Y:S04]  /*6680*/  STL [R1+0x80], RZ ;  /* 0x000080ff01007387 */ /* 0x0003e80000100800 */
[----:B------:R1:W-:Y:S04]  /*6690*/  STL [R1+0x84], RZ ;  /* 0x000084ff01007387 */ /* 0x0003e80000100800 */
[----:B------:R1:W-:Y:S01]  /*66a0*/  STL [R1+0x88], RZ ;  /* 0x000088ff01007387 */ /* 0x0003e20000100800 */
[----:B------:R-:W-:-:S03]  /*66b0*/  IMAD.WIDE R180, R16, 0x4, R180 ;  /* 0x0000000410b47825 */ /* 0x000fc600078e02b4 */
[----:B------:R1:W-:Y:S01]  /*66c0*/  STL [R1+0x8c], RZ ;  /* 0x00008cff01007387 */ /* 0x0003e20000100800 */
[----:B------:R-:W-:-:S03]  /*66d0*/  IMAD.WIDE R182, R16, 0x4, R182 ;  /* 0x0000000410b67825 */ /* 0x000fc600078e02b6 */
[----:B------:R1:W-:Y:S01]  /*66e0*/  STL [R1+0x90], RZ ;  /* 0x000090ff01007387 */ /* 0x0003e20000100800 */
[----:B------:R-:W-:-:S03]  /*66f0*/  IMAD.WIDE R184, R16, 0x4, R184 ;  /* 0x0000000410b87825 */ /* 0x000fc600078e02b8 */
[----:B------:R1:W-:Y:S01]  /*6700*/  STL [R1+0x94], RZ ;  /* 0x000094ff01007387 */ /* 0x0003e20000100800 */
[----:B------:R-:W-:-:S03]  /*6710*/  IMAD.WIDE R186, R16, 0x4, R186 ;  /* 0x0000000410ba7825 */ /* 0x000fc600078e02ba */
[----:B------:R1:W-:Y:S01]  /*6720*/  STL [R1+0x98], RZ ;  /* 0x000098ff01007387 */ /* 0x0003e20000100800 */
[----:B--2---:R-:W-:-:S03]  /*6730*/  VIADD R5, R147, 0xffffffc6 ;  /* 0xffffffc693057836 */ /* 0x004fc60000000000 */
[----:B------:R2:W-:Y:S04]  /*6740*/  STL [R1+0x9c], RZ ;  /* 0x00009cff01007387 */ /* 0x0005e80000100800 */
[----:B------:R2:W-:Y:S04]  /*6750*/  STL [R1+0xa0], RZ ;  /* 0x0000a0ff01007387 */ /* 0x0005e80000100800 */
[----:B------:R-:W-:Y:S04]  /*6760*/  LDGSTS.E [R203+0x1c008], desc[UR16][R176.64], !P6 ;  /* 0x1c008000b0cb7fae */ /* 0x000fe8000f121850 */
[----:B------:R2:W-:Y:S01]  /*6770*/  STL [R1+0xa4], RZ ;  /* 0x0000a4ff01007387 */ /* 0x0005e20000100800 */
[----:B------:R-:W-:-:S03]  /*6780*/  ISETP.GE.U32.AND P6, PT, R4, 0x7fffffa8, PT ;  /* 0x7fffffa80400780c */ /* 0x000fc60003fc6070 */
[----:B------:R-:W-:Y:S04]  /*6790*/  LDGSTS.E [R203+0x1c00c], desc[UR16][R178.64], !P0 ;  /* 0x1c00c000b2cb7fae */ /* 0x000fe8000c121850 */
[----:B------:R2:W-:Y:S01]  /*67a0*/  STL [R1+0xa8], RZ ;  /* 0x0000a8ff01007387 */ /* 0x0005e20000100800 */
[----:B-1----:R-:W-:-:S03]  /*67b0*/  VIADD R4, R144, 0xffffffc5 ;  /* 0xffffffc590047836 */ /* 0x002fc60000000000 */
[----:B------:R-:W-:Y:S04]  /*67c0*/  LDGSTS.E [R204+0x1c000], desc[UR16][R180.64], !P1 ;  /* 0x1c000000b4cc7fae */ /* 0x000fe8000c921850 */
[----:B------:R2:W-:Y:S04]  /*67d0*/  STL [R1+0xac], RZ ;  /* 0x0000acff01007387 */ /* 0x0005e80000100800 */
[----:B------:R-:W-:Y:S04]  /*67e0*/  LDGSTS.E [R204+0x1c004], desc[UR16][R182.64], !P2 ;  /* 0x1c004000b6cc7fae */ /* 0x000fe8000d121850 */
[----:B------:R2:W-:Y:S04]  /*67f0*/  STL [R1+0xb0], RZ ;  /* 0x0000b0ff01007387 */ /* 0x0005e80000100800 */
[----:B------:R-:W-:Y:S04]  /*6800*/  LDGSTS.E [R204+0x1c008], desc[UR16][R184.64], !P3 ;  /* 0x1c008000b8cc7fae */ /* 0x000fe8000d921850 */
[----:B------:R2:W-:Y:S04]  /*6810*/  STL [R1+0xb4], RZ ;  /* 0x0000b4ff01007387 */ /* 0x0005e80000100800 */
[----:B------:R-:W-:Y:S01]  /*6820*/  LDGSTS.E [R204+0x1c00c], desc[UR16][R186.64], !P4 ;  /* 0x1c00c000bacc7fae */ /* 0x000fe2000e121850 */
[----:B------:R-:W-:Y:S01]  /*6830*/  ISETP.GE.U32.AND P4, PT, R5, 0x7fffffa7, PT ;  /* 0x7fffffa70500780c */ /* 0x000fe20003f86070 */
[----:B---3--:R-:W-:-:S02]  /*6840*/  VIADD R5, R146, 0xffffffc3 ;  /* 0xffffffc392057836 */ /* 0x008fc40000000000 */
[----:B------:R2:W-:Y:S04]  /*6850*/  STL [R1+0xb8], RZ ;  /* 0x0000b8ff01007387 */ /* 0x0005e80000100800 */
[----:B------:R2:W-:Y:S01]  /*6860*/  STL [R1+0xbc], RZ ;  /* 0x0000bcff01007387 */ /* 0x0005e20000100800 */
[----:B------:R-:W-:-:S03]  /*6870*/  ISETP.GE.U32.AND P0, PT, R4, 0x7fffffa6, PT ;  /* 0x7fffffa60400780c */ /* 0x000fc60003f06070 */
[----:B------:R2:W-:Y:S01]  /*6880*/  STL [R1+0xc0], RZ ;  /* 0x0000c0ff01007387 */ /* 0x0005e20000100800 */
[----:B-----5:R-:W-:-:S03]  /*6890*/  VIADD R4, R148, 0xffffffc2 ;  /* 0xffffffc294047836 */ /* 0x020fc60000000000 */
[----:B------:R2:W-:Y:S01]  /*68a0*/  STL [R1+0xc4], RZ ;  /* 0x0000c4ff01007387 */ /* 0x0005e20000100800 */
[----:B------:R-:W-:-:S03]  /*68b0*/  IMAD.WIDE R188, R16, 0x4, R188 ;  /* 0x0000000410bc7825 */ /* 0x000fc600078e02bc */
[----:B------:R2:W-:Y:S01]  /*68c0*/  STL [R1+0xc8], RZ ;  /* 0x0000c8ff01007387 */ /* 0x0005e20000100800 */
[----:B------:R-:W-:-:S03]  /*68d0*/  ISETP.GE.U32.AND P3, PT, R5, 0x7fffffa4, PT ;  /* 0x7fffffa40500780c */ /* 0x000fc60003f66070 */
[----:B------:R2:W-:Y:S01]  /*68e0*/  STL [R1+0xcc], RZ ;  /* 0x0000ccff01007387 */ /* 0x0005e20000100800 */
[----:B----4-:R-:W-:-:S03]  /*68f0*/  VIADD R5, R145, 0xffffffc1 ;  /* 0xffffffc191057836 */ /* 0x010fc60000000000 */
[----:B------:R2:W-:Y:S01]  /*6900*/  STL [R1+0xd0], RZ ;  /* 0x0000d0ff01007387 */ /* 0x0005e20000100800 */
[----:B------:R-:W-:-:S03]  /*6910*/  VIADD R142, R142, 0xffffffc4 ;  /* 0xffffffc48e8e7836 */ /* 0x000fc60000000000 */
[----:B------:R2:W-:Y:S01]  /*6920*/  STL [R1+0xd4], RZ ;  /* 0x0000d4ff01007387 */ /* 0x0005e20000100800 */
[----:B------:R-:W-:-:S03]  /*6930*/  ISETP.GE.U32.AND P2, PT, R4, 0x7fffffa3, PT ;  /* 0x7fffffa30400780c */ /* 0x000fc60003f46070 */
[----:B------:R2:W-:Y:S01]  /*6940*/  STL [R1+0xd8], RZ ;  /* 0x0000d8ff01007387 */ /* 0x0005e20000100800 */
[----:B------:R-:W-:-:S03]  /*6950*/  SEL R4, RZ, 0x4, P5 ;  /* 0x00000004ff047807 */ /* 0x000fc60002800000 */
[----:B------:R2:W-:Y:S01]  /*6960*/  STL [R1+0xdc], RZ ;  /* 0x0000dcff01007387 */ /* 0x0005e20000100800 */
[----:B------:R-:W-:-:S03]  /*6970*/  ISETP.GE.U32.AND P5, PT, R5, 0x7fffffa2, PT ;  /* 0x7fffffa20500780c */ /* 0x000fc60003fa6070 */
[----:B------:R2:W-:Y:S01]  /*6980*/  STL [R1+0xe0], RZ ;  /* 0x0000e0ff01007387 */ /* 0x0005e20000100800 */
[----:B------:R-:W-:-:S03]  /*6990*/  IMAD.WIDE R190, R16, 0x4, R190 ;  /* 0x0000000410be7825 */ /* 0x000fc600078e02be */
[----:B------:R2:W-:Y:S01]  /*69a0*/  STL [R1+0xe4], RZ ;  /* 0x0000e4ff01007387 */ /* 0x0005e20000100800 */
[----:B------:R-:W-:-:S03]  /*69b0*/  VIADD R5, R143, 0xffffffc0 ;  /* 0xffffffc08f057836 */ /* 0x000fc60000000000 */
[----:B------:R-:W-:Y:S01]  /*69c0*/  LDGSTS.E [R202+0x1c000], desc[UR16][R188.64], !P6 ;  /* 0x1c000000bcca7fae */ /* 0x000fe2000f121850 */
[----:B------:R-:W-:-:S03]  /*69d0*/  ISETP.GT.AND P6, PT, R209, 0x3f, PT ;  /* 0x0000003fd100780c */ /* 0x000fc60003fc4270 */
[----:B------:R2:W-:Y:S01]  /*69e0*/  STL [R1+0xe8], RZ ;  /* 0x0000e8ff01007387 */ /* 0x0005e20000100800 */
[----:B------:R-:W-:-:S03]  /*69f0*/  ISETP.GE.U32.AND P1, PT, R142, 0x7fffffa5, PT ;  /* 0x7fffffa58e00780c */ /* 0x000fc60003f26070 */
[----:B------:R2:W-:Y:S01]  /*6a00*/  STL [R1+0xec], RZ ;  /* 0x0000ecff01007387 */ /* 0x0005e20000100800 */
[----:B------:R-:W-:-:S03]  /*6a10*/  SEL R4, R4, RZ, P6 ;  /* 0x000000ff04047207 */ /* 0x000fc60003000000 */
[----:B------:R2:W-:Y:S04]  /*6a20*/  STL [R1+0xf0], RZ ;  /* 0x0000f0ff01007387 */ /* 0x0005e80000100800 */
[----:B------:R2:W-:Y:S04]  /*6a30*/  STL [R1+0xf4], RZ ;  /* 0x0000f4ff01007387 */ /* 0x0005e80000100800 */
[----:B------:R2:W-:Y:S04]  /*6a40*/  STL [R1+0xf8], RZ ;  /* 0x0000f8ff01007387 */ /* 0x0005e80000100800 */
[----:B------:R2:W-:Y:S01]  /*6a50*/  STL [R1+0xfc], RZ ;  /* 0x0000fcff01007387 */ /* 0x0005e20000100800 */
[----:B------:R-:W-:-:S03]  /*6a60*/  ISETP.NE.U32.AND P6, PT, R4, RZ, PT ;  /* 0x000000ff0400720c */ /* 0x000fc60003fc5070 */
[----:B------:R-:W-:Y:S01]  /*6a70*/  LDGSTS.E [R202+0x1c004], desc[UR16][R190.64], !P4 ;  /* 0x1c004000beca7fae */ /* 0x000fe2000e121850 */
[----:B------:R-:W-:-:S03]  /*6a80*/  ISETP.GE.U32.AND P4, PT, R5, 0x7fffffa1, PT ;  /* 0x7fffffa10500780c */ /* 0x000fc60003f86070 */
        /* <DEDUP_REMOVED lines=9> */
[----:B------:R-:W-:-:S03]  /*6b20*/  IMAD.SHL.U32 R4, R3, 0x20, RZ ;  /* 0x0000002003047824 */ /* 0x000fc600078e00ff */
        /* <DEDUP_REMOVED lines=8> */
[----:B------:R-:W-:Y:S04]  /*6bb0*/  LDGSTS.E [R202+0x1c008], desc[UR16][R192.64], !P0 ;  /* 0x1c008000c0ca7fae */ /* 0x000fe8000c121850 */
        /* <DEDUP_REMOVED lines=17> */
[----:B------:R-:W0:Y:S04]  /*6cd0*/  LDGDEPBAR ;  /* 0x00000000000079af */ /* 0x000e280000000000 */
[----:B------:R2:W-:Y:S01]  /*6ce0*/  STL [R1+0x13c], RZ ;  /* 0x00013cff01007387 */ /* 0x0005e20000100800 */
[----:B------:R-:W-:-:S03]  /*6cf0*/  IMAD.WIDE R124, R4, 0x4, R124 ;  /* 0x00000004047c7825 */ /* 0x000fc600078e027c */
[----:B------:R-:W-:Y:S04]  /*6d00*/  LDGSTS.E [R14+0x8000], desc[UR16][R138.64], P6 ;  /* 0x080000008a0e7fae */ /* 0x000fe8000b121850 */
        /* <DEDUP_REMOVED lines=143> */
[----:B------:R-:W-:Y:S01]  /*7600*/  LDGSTS.E [R8+0xc200], desc[UR16][R44.64], P6 ;  /* 0x0c2000002c087fae */ /* 0x000fe2000b121850 */
[----:B------:R-:W-:-:S03]  /*7610*/  IMAD.WIDE R26, R4, 0x4, R26 ;  /* 0x00000004041a7825 */ /* 0x000fc600078e021a */
[----:B------:R-:W-:Y:S01]  /*7620*/  LDGSTS.E [R8+0xc600], desc[UR16][R42.64], P6 ;  /* 0x0c6000002a087fae */ /* 0x000fe2000b121850 */
[----:B------:R-:W-:-:S03]  /*7630*/  ISETP.GE.AND P0, PT, R209, 0x20, PT ;  /* 0x00000020d100780c */ /* 0x000fc60003f06270 */
[----:B------:R-:W-:Y:S01]  /*7640*/  LDGSTS.E [R8+0xca00], desc[UR16][R40.64], P6 ;  /* 0x0ca0000028087fae */ /* 0x000fe2000b121850 */
[----:B------:R-:W-:-:S03]  /*7650*/  IMAD.WIDE R24, R4, 0x4, R24 ;  /* 0x0000000404187825 */ /* 0x000fc600078e0218 */
        /* <DEDUP_REMOVED lines=10> */
[----:B------:R-:W-:Y:S04]  /*7700*/  LDGSTS.E [R8+0xe200], desc[UR16][R28.64], P6 ;  /* 0x0e2000001c087fae */ /* 0x000fe8000b121850 */
[----:B------:R-:W-:Y:S04]  /*7710*/  LDGSTS.E [R8+0xe600], desc[UR16][R26.64], P6 ;  /* 0x0e6000001a087fae */ /* 0x000fe8000b121850 */
[----:B------:R1:W-:Y:S04]  /*7720*/  LDGSTS.E [R8+0xea00], desc[UR16][R24.64], P6 ;  /* 0x0ea0000018087fae */ /* 0x0003e8000b121850 */
[----:B------:R2:W-:Y:S04]  /*7730*/  LDGSTS.E [R8+0xee00], desc[UR16][R22.64], P6 ;  /* 0x0ee0000016087fae */ /* 0x0005e8000b121850 */
[----:B------:R2:W-:Y:S04]  /*7740*/  LDGSTS.E [R8+0xf200], desc[UR16][R20.64], P6 ;  /* 0x0f20000014087fae */ /* 0x0005e8000b121850 */
[----:B------:R2:W-:Y:S04]  /*7750*/  LDGSTS.E [R8+0xf600], desc[UR16][R18.64], P6 ;  /* 0x0f60000012087fae */ /* 0x0005e8000b121850 */
[----:B------:R2:W-:Y:S04]  /*7760*/  LDGSTS.E [R8+0xfa00], desc[UR16][R12.64], P6 ;  /* 0x0fa000000c087fae */ /* 0x0005e8000b121850 */
[----:B------:R2:W-:Y:S01]  /*7770*/  LDGSTS.E [R8+0xfe00], desc[UR16][R10.64], P6 ;  /* 0x0fe000000a087fae */ /* 0x0005e2000b121850 */
[----:B-1----:R-:W-:-:S03]  /*7780*/  CS2R R24, SRZ ;  /* 0x0000000000187805 */ /* 0x002fc6000001ff00 */
[----:B------:R-:W0:Y:S01]  /*7790*/  LDGDEPBAR ;  /* 0x00000000000079af */ /* 0x000e220000000000 */
[----:B------:R-:W-:Y:S02]  /*77a0*/  CS2R R26, SRZ ;  /* 0x00000000001a7805 */ /* 0x000fe4000001ff00 */
[----:B------:R-:W-:Y:S02]  /*77b0*/  CS2R R28, SRZ ;  /* 0x00000000001c7805 */ /* 0x000fe4000001ff00 */
[----:B------:R-:W-:Y:S02]  /*77c0*/  CS2R R30, SRZ ;  /* 0x00000000001e7805 */ /* 0x000fe4000001ff00 */
[----:B------:R-:W-:Y:S02]  /*77d0*/  CS2R R32, SRZ ;  /* 0x0000000000207805 */ /* 0x000fe4000001ff00 */
[----:B------:R-:W-:Y:S02]  /*77e0*/  CS2R R34, SRZ ;  /* 0x0000000000227805 */ /* 0x000fe4000001ff00 */
[----:B------:R-:W-:-:S02]  /*77f0*/  CS2R R36, SRZ ;  /* 0x0000000000247805 */ /* 0x000fc4000001ff00 */
        /* <DEDUP_REMOVED lines=56> */
[----:B------:R-:W-:Y:S01]  /*7b80*/  CS2R R150, SRZ ;  /* 0x0000000000967805 */ /* 0x000fe2000001ff00 */
[----:B--2---:R-:W-:Y:S06]  /*7b90*/  @!P0 BRA `(.L_x_0) ;  /* 0x00000070004c8947 */ /* 0x004fec0003800000 */
[----:B------:R-:W2:Y:S01]  /*7ba0*/  LDL.LU R210, [R1+0x2bc] ;  /* 0x0002bc0001d27983 */ /* 0x000ea20000300800 */
[----:B------:R-:W-:Y:S01]  /*7bb0*/  SHF.R.S32.HI R7, RZ, 0x1f, R2 ;  /* 0x0000001fff077819 */ /* 0x000fe20000011402 */
[C---:B------:R-:W-:Y:S01]  /*7bc0*/  IMAD.SHL.U32 R27, R4.reuse, 0x8, RZ ;  /* 0x00000008041b7824 */ /* 0x040fe200078e00ff */
[----:B------:R-:W-:Y:S01]  /*7bd0*/  SHF.R.S32.HI R3, RZ, 0x1f, R4 ;  /* 0x0000001fff037819 */ /* 0x000fe20000011404 */
[----:B------:R-:W-:Y:S01]  /*7be0*/  STL [R1+0x390], R15 ;  /* 0x0003900f01007387 */ /* 0x000fe20000100800 */
[----:B------:R-:W-:Y:S02]  /*7bf0*/  SHF.R.S32.HI R17, RZ, 0x1f, R212 ;  /* 0x0000001fff117819 */ /* 0x000fe400000114d4 */
[----:B------:R-:W-:Y:S01]  /*7c00*/  SHF.L.U64.HI R25, R4, 0x3, R3 ;  /* 0x0000000304197819 */ /* 0x000fe20000010203 */
[----:B------:R-:W-:Y:S01]  /*7c10*/  STL [R1+0x38c], R9 ;  /* 0x00038c0901007387 */ /* 0x000fe20000100800 */
[----:B------:R-:W-:Y:S02]  /*7c20*/  LEA R18, P0, R212, R27, 0x2 ;  /* 0x0000001bd4127211 */ /* 0x000fe400078010ff */
[----:B------:R-:W-:Y:S01]  /*7c30*/  SHF.R.S32.HI R6, RZ, 0x1f, R211 ;  /* 0x0000001fff067819 */ /* 0x000fe200000114d3 */
[----:B------:R1:W-:Y:S01]  /*7c40*/  STL [R1+0x388], R0 ;  /* 0x0003880001007387 */ /* 0x0003e20000100800 */
[----:B------:R-:W-:-:S03]  /*7c50*/  SHF.R.S32.HI R8, RZ, 0x1f, R209 ;  /* 0x0000001fff087819 */ /* 0x000fc600000114d1 */
[----:B------:R-:W3:Y:S04]  /*7c60*/  LDL.LU R143, [R1+0x200] ;  /* 0x00020000018f7983 */ /* 0x000ee80000300800 */
[----:B------:R-:W4:Y:S01]  /*7c70*/  LDL.LU R144, [R1+0x204] ;  /* 0x0002040001907983 */ /* 0x000f220000300800 */
[----:B-1----:R-:W-:-:S05]  /*7c80*/  SHF.L.U64.HI R0, R2, 0x2, R7 ;  /* 0x0000000202007819 */ /* 0x002fca0000010207 */
[----:B------:R-:W-:Y:S04]  /*7c90*/  STL [R1+0x330], R0 ;  /* 0x0003300001007387 */ /* 0x000fe80000100800 */
[----:B------:R-:W4:Y:S04]  /*7ca0*/  LDL.LU R145, [R1+0x208] ;  /* 0x0002080001917983 */ /* 0x000f280000300800 */
        /* <DEDUP_REMOVED lines=8> */
[----:B------:R-:W4:Y:S01]  /*7d30*/  LDL.LU R149, [R1+0x22c] ;  /* 0x00022c0001957983 */ /* 0x000f220000300800 */
[----:B------:R-:W-:-:S02]  /*7d40*/  LEA.HI.X R17, R212, R25, R17, 0x2, P0 ;  /* 0x00000019d4117211 */ /* 0x000fc400000f1411 */
[----:B------:R-:W-:Y:S02]  /*7d50*/  SHF.R.S32.HI R10, RZ, 0x1f, R213 ;  /* 0x0000001fff0a7819 */ /* 0x000fe400000114d5 */
[-C--:B------:R-:W-:Y:S02]  /*7d60*/  LEA R20, P0, R213, R27.reuse, 0x2 ;  /* 0x0000001bd5147211 */ /* 0x080fe400078010ff */
[----:B------:R-:W-:Y:S02]  /*7d70*/  SHF.R.S32.HI R21, RZ, 0x1f, R214 ;  /* 0x0000001fff157819 */ /* 0x000fe400000114d6 */
[----:B------:R-:W-:Y:S02]  /*7d80*/  LEA R22, P1, R214, R27, 0x2 ;  /* 0x0000001bd6167211 */ /* 0x000fe400078210ff */
[----:B------:R-:W-:Y:S02]  /*7d90*/  SHF.L.U64.HI R2, R211, 0x2, R6 ;  /* 0x00000002d3027819 */ /* 0x000fe40000010206 */
[----:B------:R-:W-:-:S02]  /*7da0*/  SHF.R.S32.HI R6, RZ, 0x1f, R215 ;  /* 0x0000001fff067819 */ /* 0x000fc400000114d7 */
[-C--:B------:R-:W-:Y:S02]  /*7db0*/  LEA R152, P2, R215, R27.reuse, 0x2 ;  /* 0x0000001bd7987211 */ /* 0x080fe400078410ff */
[----:B------:R-:W-:Y:S02]  /*7dc0*/  SHF.R.S32.HI R153, RZ, 0x1f, R216 ;  /* 0x0000001fff997819 */ /* 0x000fe400000114d8 */
[----:B------:R-:W-:Y:S02]  /*7dd0*/  LEA R154, P3, R216, R27, 0x2 ;  /* 0x0000001bd89a7211 */ /* 0x000fe400078610ff */
[-C--:B------:R-:W-:Y:S02]  /*7de0*/  LEA.HI.X R19, R213, R25.reuse, R10, 0x2, P0 ;  /* 0x00000019d5137211 */ /* 0x080fe400000f140a */
[----:B------:R-:W-:Y:S02]  /*7df0*/  LEA.HI.X R21, R214, R25, R21, 0x2, P1 ;  /* 0x00000019d6157211 */ /* 0x000fe400008f1415 */
        /* <DEDUP_REMOVED lines=76> */
[----:B------:R-:W-:Y:S02]  /*82c0*/  LEA.HI.X R199, R239, R25, R6, 0x2, P2 ;  /* 0x00000019efc77211 */ /* 0x000fe400010f1406 */
[----:B------:R-:W-:Y:S02]  /*82d0*/  LEA.HI R8, R8, R209, RZ, 0x5 ;  /* 0x000000d108087211 */ /* 0x000fe400078f28ff */
[----:B------:R-:W-:-:S02]  /*82e0*/  LEA.HI.X R201, R240, R25, R201, 0x2, P3 ;  /* 0x00000019f0c97211 */ /* 0x000fc400018f14c9 */
[----:B------:R-:W-:Y:S02]  /*82f0*/  SHF.R.S32.HI R6, RZ, 0x1f, R243 ;  /* 0x0000001fff067819 */ /* 0x000fe400000114f3 */
[----:B------:R-:W-:Y:S02]  /*8300*/  LEA R208, P2, R243, R27, 0x2 ;  /* 0x0000001bf3d07211 */ /* 0x000fe400078410ff */
[----:B------:R-:W-:Y:S02]  /*8310*/  SHF.R.S32.HI R209, RZ, 0x1f, R244 ;  /* 0x0000001fffd17819 */ /* 0x000fe400000114f4 */
[-C--:B------:R-:W-:Y:S02]  /*8320*/  LEA.HI.X R203, R241, R25.reuse, R10, 0x2, P0 ;  /* 0x00000019f1cb7211 */ /* 0x080fe400000f140a */
[----:B------:R-:W-:Y:S02]  /*8330*/  LEA.HI.X R205, R242, R25, R205, 0x2, P1 ;  /* 0x00000019f2cd7211 */ /* 0x000fe400008f14cd */
[----:B------:R-:W-:-:S02]  /*8340*/  SHF.R.S32.HI R10, RZ, 0x1f, R245 ;  /* 0x0000001fff0a7819 */ /* 0x000fc400000114f5 */
[-C--:B------:R-:W-:Y:S02]  /*8350*/  LEA R212, P0, R245, R27.reuse, 0x2 ;  /* 0x0000001bf5d47211 */ /* 0x080fe400078010ff */
[----:B------:R-:W-:Y:S02]  /*8360*/  SHF.R.S32.HI R213, RZ, 0x1f, R246 ;  /* 0x0000001fffd57819 */ /* 0x000fe400000114f6 */
[----:B------:R-:W-:Y:S02]  /*8370*/  LEA R214, P1, R246, R27, 0x2 ;  /* 0x0000001bf6d67211 */ /* 0x000fe400078210ff */
[----:B------:R-:W-:Y:S02]  /*8380*/  LEA.HI.X R207, R243, R25, R6, 0x2, P2 ;  /* 0x00000019f3cf7211 */ /* 0x000fe400010f1406 */
[----:B------:R-:W-:Y:S02]  /*8390*/  SHF.R.S32.HI R6, RZ, 0x1f, R247 ;  /* 0x0000001fff067819 */ /* 0x000fe400000114f7 */
[----:B------:R-:W-:-:S02]  /*83a0*/  LEA R216, P2, R247, R27, 0x2 ;  /* 0x0000001bf7d87211 */ /* 0x000fc400078410ff */
[----:B------:R-:W-:Y:S02]  /*83b0*/  SHF.R.S32.HI R217, RZ, 0x1f, R248 ;  /* 0x0000001fffd97819 */ /* 0x000fe400000114f8 */
[-C--:B------:R-:W-:Y:S02]  /*83c0*/  LEA.HI.X R211, R245, R25.reuse, R10, 0x2, P0 ;  /* 0x00000019f5d37211 */ /* 0x080fe400000f140a */
[----:B------:R-:W-:Y:S02]  /*83d0*/  LEA.HI.X R213, R246, R25, R213, 0x2, P1 ;  /* 0x00000019f6d57211 */ /* 0x000fe400008f14d5 */
[----:B------:R-:W-:Y:S02]  /*83e0*/  SHF.R.S32.HI R10, RZ, 0x1f, R249 ;  /* 0x0000001fff0a7819 */ /* 0x000fe400000114f9 */
[----:B------:R-:W-:Y:S02]  /*83f0*/  LEA R220, P0, R249, R27, 0x2 ;  /* 0x0000001bf9dc7211 */ /* 0x000fe400078010ff */
[----:B------:R-:W-:-:S02]  /*8400*/  SHF.R.S32.HI R221, RZ, 0x1f, R250 ;  /* 0x0000001fffdd7819 */ /* 0x000fc400000114fa */
[----:B------:R-:W-:Y:S02]  /*8410*/  LEA R222, P1, R250, R27, 0x2 ;  /* 0x0000001bfade7211 */ /* 0x000fe400078210ff */
[----:B--2---:R-:W-:-:S04]  /*8420*/  SHF.R.S32.HI R11, RZ, 0x1f, R210 ;  /* 0x0000001fff0b7819 */ /* 0x004fc800000114d2 */
[----:B------:R-:W-:Y:S02]  /*8430*/  SHF.L.U64.HI R11, R210, 0x2, R11 ;  /* 0x00000002d20b7819 */ /* 0x000fe4000001020b */
[----:B------:R-:W-:-:S04]  /*8440*/  LEA R210, P3, R244, R27, 0x2 ;  /* 0x0000001bf4d27211 */ /* 0x000fc800078610ff */
[----:B------:R-:W-:Y:S02]  /*8450*/  LEA.HI.X R209, R244, R25, R209, 0x2, P3 ;  /* 0x00000019f4d17211 */ /* 0x000fe400018f14d1 */
[C---:B------:R-:W-:Y:S02]  /*8460*/  LEA R218, P3, R248.reuse, R27, 0x2 ;  /* 0x0000001bf8da7211 */ /* 0x040fe400078610ff */
[-C--:B------:R-:W-:Y:S02]  /*8470*/  LEA.HI.X R215, R247, R25.reuse, R6, 0x2, P2 ;  /* 0x00000019f7d77211 */ /* 0x080fe400010f1406 */
[----:B------:R-:W-:Y:S02]  /*8480*/  LEA.HI.X R217, R248, R25, R217, 0x2, P3 ;  /* 0x00000019f8d97211 */ /* 0x000fe400018f14d9 */
[----:B------:R-:W-:Y:S02]  /*8490*/  SHF.R.S32.HI R6, RZ, 0x1f, R251 ;  /* 0x0000001fff067819 */ /* 0x000fe400000114fb */
[----:B------:R-:W-:-:S02]  /*84a0*/  LEA R224, P2, R251, R27, 0x2 ;  /* 0x0000001bfbe07211 */ /* 0x000fc400078410ff */
[----:B------:R-:W-:Y:S02]  /*84b0*/  SHF.R.S32.HI R225, RZ, 0x1f, R252 ;  /* 0x0000001fffe17819 */ /* 0x000fe400000114fc */
[----:B------:R-:W-:Y:S02]  /*84c0*/  LEA R226, P3, R252, R27, 0x2 ;  /* 0x0000001bfce27211 */ /* 0x000fe400078610ff */
[-C--:B------:R-:W-:Y:S01]  /*84d0*/  LEA.HI.X R219, R249, R25.reuse, R10, 0x2, P0 ;  /* 0x00000019f9db7211 */ /* 0x080fe200000f140a */
[----:B------:R1:W-:Y:S01]  /*84e0*/  STL [R1+0x394], R2 ;  /* 0x0003940201007387 */ /* 0x0003e20000100800 */
[----:B------:R-:W-:Y:S02]  /*84f0*/  LEA.HI.X R221, R250, R25, R221, 0x2, P1 ;  /* 0x00000019fadd7211 */ /* 0x000fe400008f14dd */
[----:B---3--:R-:W-:Y:S02]  /*8500*/  SHF.R.S32.HI R14, RZ, 0x1f, R143 ;  /* 0x0000001fff0e7819 */ /* 0x008fe4000001148f */
[----:B------:R-:W-:Y:S01]  /*8510*/  LEA R228, P0, R143, R27, 0x2 ;  /* 0x0000001b8fe47211 */ /* 0x000fe200078010ff */
[----:B------:R-:W-:Y:S01]  /*8520*/  STL [R1+0x398], R8 ;  /* 0x0003980801007387 */ /* 0x000fe20000100800 */
[----:B----4-:R-:W-:-:S02]  /*8530*/  SHF.R.S32.HI R12, RZ, 0x1f, R144 ;  /* 0x0000001fff0c7819 */ /* 0x010fc40000011490 */
[----:B------:R-:W-:Y:S01]  /*8540*/  LEA R230, P1, R144, R27, 0x2 ;  /* 0x0000001b90e67211 */ /* 0x000fe200078210ff */
[----:B------:R-:W2:Y:S01]  /*8550*/  LDL.LU R141, [R1+0x230] ;  /* 0x00023000018d7983 */ /* 0x000ea20000300800 */
[-C--:B------:R-:W-:Y:S02]  /*8560*/  LEA.HI.X R223, R251, R25.reuse, R6, 0x2, P2 ;  /* 0x00000019fbdf7211 */ /* 0x080fe400010f1406 */
[----:B------:R-:W-:Y:S01]  /*8570*/  LEA.HI.X R225, R252, R25, R225, 0x2, P3 ;  /* 0x00000019fce17211 */ /* 0x000fe200018f14e1 */
[----:B------:R-:W3:Y:S01]  /*8580*/  LDL.LU R142, [R1+0x234] ;  /* 0x00023400018e7983 */ /* 0x000ee20000300800 */
[----:B------:R-:W-:Y:S02]  /*8590*/  SHF.R.S32.HI R10, RZ, 0x1f, R145 ;  /* 0x0000001fff0a7819 */ /* 0x000fe40000011491 */
[----:B------:R-:W-:Y:S02]  /*85a0*/  LEA R232, P2, R145, R27, 0x2 ;  /* 0x0000001b91e87211 */ /* 0x000fe400078410ff */
[----:B------:R-:W-:-:S02]  /*85b0*/  SHF.R.S32.HI R6, RZ, 0x1f, R146 ;  /* 0x0000001fff067819 */ /* 0x000fc40000011492 */
[----:B------:R-:W-:Y:S02]  /*85c0*/  LEA R234, P3, R146, R27, 0x2 ;  /* 0x0000001b92ea7211 */ /* 0x000fe400078610ff */
[-C--:B------:R-:W-:Y:S02]  /*85d0*/  LEA.HI.X R227, R143, R25.reuse, R14, 0x2, P0 ;  /* 0x000000198fe37211 */ /* 0x080fe400000f140e */
[----:B------:R-:W-:Y:S01]  /*85e0*/  LEA.HI.X R229, R144, R25, R12, 0x2, P1 ;  /* 0x0000001990e57211 */ /* 0x000fe200008f140c */
[----:B------:R-:W4:Y:S01]  /*85f0*/  LDL.LU R143, [R1+0x238] ;  /* 0x00023800018f7983 */ /* 0x000f220000300800 */
[----:B------:R-:W-:Y:S02]  /*8600*/  SHF.R.S32.HI R14, RZ, 0x1f, R147 ;  /* 0x0000001fff0e7819 */ /* 0x000fe40000011493 */
[----:B------:R-:W-:Y:S01]  /*8610*/  LEA R236, P0, R147, R27, 0x2 ;  /* 0x0000001b93ec7211 */ /* 0x000fe200078010ff */
[----:B------:R-:W4:Y:S01]  /*8620*/  LDL.LU R144, [R1+0x23c] ;  /* 0x00023c0001907983 */ /* 0x000f220000300800 */
        /* <DEDUP_REMOVED lines=8> */
[----:B------:R-:W-:-:S02]  /*86b0*/  LEA.HI.X R235, R147, R25, R14, 0x2, P0 ;  /* 0x0000001993eb7211 */ /* 0x000fc400000f140e */
[----:B------:R-:W-:Y:S01]  /*86c0*/  SHF.R.S32.HI R10, RZ, 0x1f, R150 ;  /* 0x0000001fff0a7819 */ /* 0x000fe20000011496 */
[----:B------:R-:W4:Y:S01]  /*86d0*/  LDL.LU R147, [R1+0x248] ;  /* 0x0002480001937983 */ /* 0x000f220000300800 */
[----:B------:R-:W-:Y:S02]  /*86e0*/  LEA R240, P2, R150, R27, 0x2 ;  /* 0x0000001b96f07211 */ /* 0x000fe400078410ff */
[----:B------:R-:W-:Y:S02]  /*86f0*/  LEA.HI.X R237, R148, R25, R12, 0x2, P1 ;  /* 0x0000001994ed7211 */ /* 0x000fe400008f140c */
[----:B------:R-:W4:Y:S01]  /*8700*/  LDL.LU R148, [R1+0x24c] ;  /* 0x00024c0001947983 */ /* 0x000f220000300800 */
[----:B------:R-:W-:Y:S02]  /*8710*/  SHF.R.S32.HI R14, RZ, 0x1f, R151 ;  /* 0x0000001fff0e7819 */ /* 0x000fe40000011497 */
[----:B------:R-:W-:Y:S02]  /*8720*/  LEA R244, P0, R151, R27, 0x2 ;  /* 0x0000001b97f47211 */ /* 0x000fe400078010ff */
[----:B------:R-:W-:-:S02]  /*8730*/  LEA.HI.X R241, R13, R25, R6, 0x2, P3 ;  /* 0x000000190df17211 */ /* 0x000fc400018f1406 */
[-C--:B------:R-:W-:Y:S01]  /*8740*/  LEA.HI.X R239, R150, R25.reuse, R10, 0x2, P2 ;  /* 0x0000001996ef7211 */ /* 0x080fe200010f140a */
[----:B------:R-:W4:Y:S01]  /*8750*/  LDL.LU R13, [R1+0x258] ;  /* 0x00025800010d7983 */ /* 0x000f220000300800 */
[----:B------:R-:W-:-:S03]  /*8760*/  LEA.HI.X R243, R151, R25, R14, 0x2, P0 ;  /* 0x0000001997f37211 */ /* 0x000fc600000f140e */
[----:B------:R-:W4:Y:S04]  /*8770*/  LDL.LU R150, [R1+0x2b4] ;  /* 0x0002b40001967983 */ /* 0x000f280000300800 */
[----:B------:R-:W4:Y:S01]  /*8780*/  LDL R151, [R1+0x2b8] ;  /* 0x0002b80001977983 */ /* 0x000f220000100800 */
[----:B------:R-:W-:Y:S02]  /*8790*/  SHF.R.S32.HI R6, RZ, 0x1f, R149 ;  /* 0x0000001fff067819 */ /* 0x000fe40000011495 */
[----:B------:R-:W-:-:S04]  /*87a0*/  LEA R250, P3, R149, R27, 0x2 ;  /* 0x0000001b95fa7211 */ /* 0x000fc800078610ff */
[----:B------:R-:W-:Y:S02]  /*87b0*/  LEA.HI.X R249, R149, R25, R6, 0x2, P3 ;  /* 0x0000001995f97211 */ /* 0x000fe400018f1406 */
[----:B------:R-:W4:Y:S01]  /*87c0*/  LDL.LU R149, [R1+0x2c0] ;  /* 0x0002c00001957983 */ /* 0x000f220000300800 */
[----:B------:R-:W-:Y:S02]  /*87d0*/  SHF.R.S32.HI R10, RZ, 0x1f, R140 ;  /* 0x0000001fff0a7819 */ /* 0x000fe4000001148c */
[C---:B------:R-:W-:Y:S02]  /*87e0*/  LEA R248, P2, R140.reuse, R27, 0x2 ;  /* 0x0000001b8cf87211 */ /* 0x040fe400078410ff */
[----:B------:R-:W-:Y:S02]  /*87f0*/  SHF.R.S32.HI R12, RZ, 0x1f, R139 ;  /* 0x0000001fff0c7819 */ /* 0x000fe4000001148b */
[----:B------:R-:W-:Y:S02]  /*8800*/  LEA.HI.X R247, R140, R25, R10, 0x2, P2 ;  /* 0x000000198cf77211 */ /* 0x000fe400010f140a */
[----:B------:R-:W-:-:S04]  /*8810*/  LEA R246, P1, R139, R27, 0x2 ;  /* 0x0000001b8bf67211 */ /* 0x000fc800078210ff */
[----:B------:R-:W-:Y:S02]  /*8820*/  LEA.HI.X R245, R139, R25, R12, 0x2, P1 ;  /* 0x000000198bf57211 */ /* 0x000fe400008f140c */
[----:B------:R-:W-:Y:S02]  /*8830*/  IADD3 R18, P5, R18, UR8, RZ ;  /* 0x0000000812127c10 */ /* 0x000fe4000ffbe0ff */
[----:B------:R-:W-:Y:S02]  /*8840*/  IADD3 R154, P6, R154, UR8, RZ ;  /* 0x000000089a9a7c10 */ /* 0x000fe4000ffde0ff */
[----:B------:R-:W-:Y:S02]  /*8850*/  IADD3 R20, P4, R20, UR8, RZ ;  /* 0x0000000814147c10 */ /* 0x000fe4000ff9e0ff */
[----:B------:R-:W-:Y:S02]  /*8860*/  IADD3.X R17, R17, UR9, RZ, P5, !PT ;  /* 0x0000000911117c10 */ /* 0x000fe4000affe4ff */
[----:B------:R-:W-:-:S02]  /*8870*/  IADD3 R156, P5, R156, UR8, RZ ;  /* 0x000000089c9c7c10 */ /* 0x000fc4000ffbe0ff */
[----:B------:R-:W-:Y:S02]  /*8880*/  IADD3.X R153, R153, UR9, RZ, P6, !PT ;  /* 0x0000000999997c10 */ /* 0x000fe4000b7fe4ff */
[----:B------:R-:W-:Y:S02]  /*8890*/  IADD3.X R19, R19, UR9, RZ, P4, !PT ;  /* 0x0000000913137c10 */ /* 0x000fe4000a7fe4ff */
        /* <DEDUP_REMOVED lines=55> */
[----:B------:R-:W-:Y:S02]  /*8c10*/  IADD3.X R245, R245, UR9, RZ, P5, !PT ;  /* 0x00000009f5f57c10 */ /* 0x000fe4000affe4ff */
[----:B------:R-:W-:Y:S02]  /*8c20*/  IADD3.X R247, R247, UR9, RZ, P4, !PT ;  /* 0x00000009f7f77c10 */ /* 0x000fe4000a7fe4ff */
[----:B--2---:R-:W-:-:S02]  /*8c30*/  SHF.R.S32.HI R10, RZ, 0x1f, R141 ;  /* 0x0000001fff0a7819 */ /* 0x004fc4000001148d */
[C---:B------:R-:W-:Y:S02]  /*8c40*/  LEA R252, P0, R141.reuse, R27, 0x2 ;  /* 0x0000001b8dfc7211 */ /* 0x040fe400078010ff */
[----:B---3--:R-:W-:Y:S02]  /*8c50*/  SHF.R.S32.HI R32, RZ, 0x1f, R142 ;  /* 0x0000001fff207819 */ /* 0x008fe4000001148e */
[----:B------:R-:W-:Y:S02]  /*8c60*/  LEA.HI.X R251, R141, R25, R10, 0x2, P0 ;  /* 0x000000198dfb7211 */ /* 0x000fe400000f140a */
[-C--:B------:R-:W-:Y:S02]  /*8c70*/  LEA R39, P1, R142, R27.reuse, 0x2 ;  /* 0x0000001b8e277211 */ /* 0x080fe400078210ff */
[----:B----4-:R-:W-:Y:S02]  /*8c80*/  SHF.R.S32.HI R6, RZ, 0x1f, R143 ;  /* 0x0000001fff067819 */ /* 0x010fe4000001148f */
[----:B------:R-:W-:-:S02]  /*8c90*/  LEA R37, P2, R143, R27, 0x2 ;  /* 0x0000001b8f257211 */ /* 0x000fc400078410ff */
[----:B------:R-:W-:Y:S02]  /*8ca0*/  SHF.R.S32.HI R28, RZ, 0x1f, R144 ;  /* 0x0000001fff1c7819 */ /* 0x000fe40000011490 */
[C---:B------:R-:W-:Y:S02]  /*8cb0*/  LEA R35, P3, R144.reuse, R27, 0x2 ;  /* 0x0000001b90237211 */ /* 0x040fe400078610ff */
[-C--:B------:R-:W-:Y:S02]  /*8cc0*/  LEA.HI.X R29, R143, R25.reuse, R6, 0x2, P2 ;  /* 0x000000198f1d7211 */ /* 0x080fe400010f1406 */
[----:B------:R-:W-:Y:S02]  /*8cd0*/  LEA.HI.X R28, R144, R25, R28, 0x2, P3 ;  /* 0x00000019901c7211 */ /* 0x000fe400018f141c */
[----:B------:R-:W-:Y:S02]  /*8ce0*/  SHF.R.S32.HI R26, RZ, 0x1f, R145 ;  /* 0x0000001fff1a7819 */ /* 0x000fe40000011491 */
[----:B------:R-:W-:-:S02]  /*8cf0*/  LEA R38, P0, R145, R27, 0x2 ;  /* 0x0000001b91267211 */ /* 0x000fc400078010ff */
[----:B------:R-:W-:Y:S02]  /*8d00*/  LEA.HI.X R32, R142, R25, R32, 0x2, P1 ;  /* 0x000000198e207211 */ /* 0x000fe400008f1420 */
[----:B------:R-:W-:Y:S02]  /*8d10*/  SHF.R.S32.HI R6, RZ, 0x1f, R147 ;  /* 0x0000001fff067819 */ /* 0x000fe40000011493 */
[-C--:B------:R-:W-:Y:S02]  /*8d20*/  LEA R33, P2, R147, R27.reuse, 0x2 ;  /* 0x0000001b93217211 */ /* 0x080fe400078410ff */
[----:B------:R-:W-:Y:S02]  /*8d30*/  SHF.R.S32.HI R12, RZ, 0x1f, R148 ;  /* 0x0000001fff0c7819 */ /* 0x000fe40000011494 */
[----:B------:R-:W-:Y:S02]  /*8d40*/  LEA R30, P3, R148, R27, 0x2 ;  /* 0x0000001b941e7211 */ /* 0x000fe400078610ff */
[----:B------:R-:W-:-:S02]  /*8d50*/  LEA.HI.X R26, R145, R25, R26, 0x2, P0 ;  /* 0x00000019911a7211 */ /* 0x000fc400000f141a */
[----:B------:R-:W-:Y:S02]  /*8d60*/  LEA.HI.X R6, R147, R25, R6, 0x2, P2 ;  /* 0x0000001993067211 */ /* 0x000fe400010f1406 */
[----:B------:R-:W-:Y:S02]  /*8d70*/  SHF.R.S32.HI R14, RZ, 0x1f, R146 ;  /* 0x0000001fff0e7819 */ /* 0x000fe40000011492 */
[----:B------:R-:W-:Y:S02]  /*8d80*/  LEA R36, P1, R146, R27, 0x2 ;  /* 0x0000001b92247211 */ /* 0x000fe400078210ff */
[----:B------:R-:W-:Y:S02]  /*8d90*/  LEA.HI.X R12, R148, R25, R12, 0x2, P3 ;  /* 0x00000019940c7211 */ /* 0x000fe400018f140c */
[----:B------:R-:W-:Y:S02]  /*8da0*/  SHF.R.S32.HI R40, RZ, 0x1f, R13 ;  /* 0x0000001fff287819 */ /* 0x000fe4000001140d */
[----:B------:R-:W-:-:S02]  /*8db0*/  SHF.R.S32.HI R24, RZ, 0x1f, R150 ;  /* 0x0000001fff187819 */ /* 0x000fc40000011496 */
[-C--:B------:R-:W-:Y:S02]  /*8dc0*/  LEA R34, P0, R13, R27.reuse, 0x2 ;  /* 0x0000001b0d227211 */ /* 0x080fe400078010ff */
[-C--:B------:R-:W-:Y:S02]  /*8dd0*/  LEA R31, P2, R150, R27.reuse, 0x2 ;  /* 0x0000001b961f7211 */ /* 0x080fe400078410ff */
[----:B------:R-:W-:Y:S02]  /*8de0*/  SHF.R.S32.HI R10, RZ, 0x1f, R151 ;  /* 0x0000001fff0a7819 */ /* 0x000fe40000011497 */
[----:B------:R-:W-:Y:S02]  /*8df0*/  LEA R27, P3, R151, R27, 0x2 ;  /* 0x0000001b971b7211 */ /* 0x000fe400078610ff */
[-C--:B------:R-:W-:Y:S02]  /*8e00*/  LEA.HI.X R14, R146, R25.reuse, R14, 0x2, P1 ;  /* 0x00000019920e7211 */ /* 0x080fe400008f140e */
[----:B------:R-:W-:-:S02]  /*8e10*/  LEA.HI.X R13, R13, R25, R40, 0x2, P0 ;  /* 0x000000190d0d7211 */ /* 0x000fc400000f1428 */
[-C--:B------:R-:W-:Y:S02]  /*8e20*/  LEA.HI.X R24, R150, R25.reuse, R24, 0x2, P2 ;  /* 0x0000001996187211 */ /* 0x080fe400010f1418 */
[----:B------:R-:W-:Y:S02]  /*8e30*/  LEA.HI.X R25, R151, R25, R10, 0x2, P3 ;  /* 0x0000001997197211 */ /* 0x000fe400018f140a */
[----:B------:R-:W-:Y:S02]  /*8e40*/  IADD3 R22, P3, R22, UR8, RZ ;  /* 0x0000000816167c10 */ /* 0x000fe4000ff7e0ff */
[----:B------:R-:W-:Y:S02]  /*8e50*/  IADD3 R152, P2, R152, UR8, RZ ;  /* 0x0000000898987c10 */ /* 0x000fe4000ff5e0ff */
[----:B------:R-:W-:Y:S02]  /*8e60*/  IADD3.X R21, R21, UR9, RZ, P3, !PT ;  /* 0x0000000915157c10 */ /* 0x000fe40009ffe4ff */
[----:B------:R-:W-:-:S02]  /*8e70*/  IADD3 R160, P3, R160, UR8, RZ ;  /* 0x00000008a0a07c10 */ /* 0x000fc4000ff7e0ff */
[----:B------:R-:W-:Y:S02]  /*8e80*/  IADD3.X R23, R23, UR9, RZ, P2, !PT ;  /* 0x0000000917177c10 */ /* 0x000fe400097fe4ff */
[----:B------:R-:W-:Y:S02]  /*8e90*/  IADD3 R162, P2, R162, UR8, RZ ;  /* 0x00000008a2a27c10 */ /* 0x000fe4000ff5e0ff */
[----:B------:R-:W-:Y:S02]  /*8ea0*/  IADD3.X R159, R159, UR9, RZ, P3, !PT ;  /* 0x000000099f9f7c10 */ /* 0x000fe40009ffe4ff */
        /* <DEDUP_REMOVED lines=8> */
[----:B------:R-:W-:-:S02]  /*8f30*/  LEA R7, P1, R16, R149, 0x3 ;  /* 0x0000009510077211 */ /* 0x000fc400078218ff */
[----:B------:R-:W-:Y:S02]  /*8f40*/  IADD3 R190, P3, R190, UR8, RZ ;  /* 0x00000008bebe7c10 */ /* 0x000fe4000ff7e0ff */
[----:B------:R-:W-:Y:S02]  /*8f50*/  IADD3.X R181, R181, UR9, RZ, P2, !PT ;  /* 0x00000009b5b57c10 */ /* 0x000fe400097fe4ff */
[----:B------:R-:W-:Y:S02]  /*8f60*/  IADD3 R7, P0, R7, UR6, RZ ;  /* 0x0000000607077c10 */ /* 0x000fe4000ff1e0ff */
[----:B------:R-:W-:Y:S02]  /*8f70*/  IADD3 R192, P2, R192, UR8, RZ ;  /* 0x00000008c0c07c10 */ /* 0x000fe4000ff5e0ff */
[----:B------:R-:W-:Y:S02]  /*8f80*/  IADD3.X R189, R189, UR9, RZ, P3, !PT ;  /* 0x00000009bdbd7c10 */ /* 0x000fe40009ffe4ff */
[----:B------:R-:W-:Y:S01]  /*8f90*/  IADD3 R200, P3, R200, UR8, RZ ;  /* 0x00000008c8c87c10 */ /* 0x000fe2000ff7e0ff */
[----:B------:R-:W-:Y:S01]  /*8fa0*/  STL [R1+0x39c], R7 ;  /* 0x00039c0701007387 */ /* 0x000fe20000100800 */
[----:B------:R-:W-:-:S02]  /*8fb0*/  IADD3.X R191, R191, UR9, RZ, P2, !PT ;  /* 0x00000009bfbf7c10 */ /* 0x000fc400097fe4ff */
[----:B------:R-:W-:Y:S01]  /*8fc0*/  IADD3 R202, P2, R202, UR8, RZ ;  /* 0x00000008caca7c10 */ /* 0x000fe2000ff5e0ff */
[----:B------:R-:W-:Y:S01]  /*8fd0*/  STL [R1+0x3a0], R18 ;  /* 0x0003a01201007387 */ /* 0x000fe20000100800 */
[----:B------:R-:W-:Y:S02]  /*8fe0*/  IADD3.X R199, R199, UR9, RZ, P3, !PT ;  /* 0x00000009c7c77c10 */ /* 0x000fe40009ffe4ff */
[----:B------:R-:W-:Y:S01]  /*8ff0*/  IADD3 R210, P3, R210, UR8, RZ ;  /* 0x00000008d2d27c10 */ /* 0x000fe2000ff7e0ff */
[----:B------:R-:W-:Y:S01]  /*9000*/  STL [R1+0x3a4], R20 ;  /* 0x0003a41401007387 */ /* 0x000fe20000100800 */
[----:B------:R-:W-:-:S03]  /*9010*/  IADD3.X R201, R201, UR9, RZ, P2, !PT ;  /* 0x00000009c9c97c10 */ /* 0x000fc600097fe4ff */
[----:B------:R-:W-:Y:S01]  /*9020*/  STL [R1+0x3a8], R22 ;  /* 0x0003a81601007387 */ /* 0x000fe20000100800 */
[----:B------:R-:W-:Y:S02]  /*9030*/  IADD3 R212, P2, R212, UR8, RZ ;  /* 0x00000008d4d47c10 */ /* 0x000fe4000ff5e0ff */
[----:B------:R-:W-:Y:S01]  /*9040*/  IADD3.X R209, R209, UR9, RZ, P3, !PT ;  /* 0x00000009d1d17c10 */ /* 0x000fe20009ffe4ff */
[----:B------:R-:W-:Y:S01]  /*9050*/  STL [R1+0x3ac], R152 ;  /* 0x0003ac9801007387 */ /* 0x000fe20000100800 */
[----:B------:R-:W-:-:S03]  /*9060*/  IADD3 R220, P3, R220, UR8, RZ ;  /* 0x00000008dcdc7c10 */ /* 0x000fc6000ff7e0ff */
[----:B------:R-:W-:Y:S01]  /*9070*/  STL [R1+0x3b0], R154 ;  /* 0x0003b09a01007387 */ /* 0x000fe20000100800 */
[----:B------:R-:W-:-:S03]  /*9080*/  IADD3.X R211, R211, UR9, RZ, P2, !PT ;  /* 0x00000009d3d37c10 */ /* 0x000fc600097fe4ff */
[----:B------:R-:W-:Y:S01]  /*9090*/  STL [R1+0x3b4], R17 ;  /* 0x0003b41101007387 */ /* 0x000fe20000100800 */
[----:B------:R-:W-:-:S03]  /*90a0*/  IADD3 R222, P2, R222, UR8, RZ ;  /* 0x00000008dede7c10 */ /* 0x000fc6000ff5e0ff */
[----:B------:R-:W-:Y:S01]  /*90b0*/  STL [R1+0x3b8], R156 ;  /* 0x0003b89c01007387 */ /* 0x000fe20000100800 */
[----:B------:R-:W-:-:S03]  /*90c0*/  IADD3.X R219, R219, UR9, RZ, P3, !PT ;  /* 0x00000009dbdb7c10 */ /* 0x000fc60009ffe4ff */
[----:B------:R-:W-:Y:S01]  /*90d0*/  STL [R1+0x3bc], R19 ;  /* 0x0003bc1301007387 */ /* 0x000fe20000100800 */
[----:B------:R-:W-:-:S03]  /*90e0*/  IADD3 R230, P3, R230, UR8, RZ ;  /* 0x00000008e6e67c10 */ /* 0x000fc6000ff7e0ff */
[----:B------:R-:W-:Y:S04]  /*90f0*/  STL [R1+0x3c0], R158 ;  /* 0x0003c09e01007387 */ /* 0x000fe80000100800 */
        /* <DEDUP_REMOVED lines=8> */
[----:B------:R-:W-:Y:S01]  /*9180*/  STL [R1+0x3d4], R153 ;  /* 0x0003d49901007387 */ /* 0x000fe20000100800 */
[----:B-1----:R-:W-:-:S03]  /*9190*/  IADD3 R2, P6, R39, UR8, RZ ;  /* 0x0000000827027c10 */ /* 0x002fc6000ffde0ff */
        /* <DEDUP_REMOVED lines=16> */
[----:B------:R1:W-:Y:S04]  /*92a0*/  STL [R1+0x204], R2 ;  /* 0x0002040201007387 */ /* 0x0003e80000100800 */
[----:B------:R2:W-:Y:S01]  /*92b0*/  STL [R1+0x20c], R0 ;  /* 0x00020c0001007387 */ /* 0x0005e20000100800 */
[----:B------:R-:W-:Y:S02]  /*92c0*/  IADD3.X R251, R251, UR9, RZ, P2, !PT ;  /* 0x00000009fbfb7c10 */ /* 0x000fe400097fe4ff */
[----:B-1----:R-:W-:Y:S02]  /*92d0*/  IADD3 R2, P4, R35, UR8, RZ ;  /* 0x0000000823027c10 */ /* 0x002fe4000ff9e0ff */
[----:B--2---:R-:W-:-:S03]  /*92e0*/  IADD3 R0, P3, R38, UR8, RZ ;  /* 0x0000000826007c10 */ /* 0x004fc6000ff7e0ff */
[----:B------:R1:W-:Y:S04]  /*92f0*/  STL [R1+0x214], R2 ;  /* 0x0002140201007387 */ /* 0x0003e80000100800 */
[----:B------:R2:W-:Y:S01]  /*9300*/  STL [R1+0x21c], R0 ;  /* 0x00021c0001007387 */ /* 0x0005e20000100800 */
[----:B-1----:R-:W-:Y:S02]  /*9310*/  IADD3 R2, P2, R36, UR8, RZ ;  /* 0x0000000824027c10 */ /* 0x002fe4000ff5e0ff */
[----:B--2---:R-:W-:-:S03]  /*9320*/  IADD3.X R0, R32, UR9, RZ, P6, !PT ;  /* 0x0000000920007c10 */ /* 0x004fc6000b7fe4ff */
[----:B------:R1:W-:Y:S01]  /*9330*/  STL [R1+0x224], R2 ;  /* 0x0002240201007387 */ /* 0x0003e20000100800 */
[----:B------:R-:W-:-:S03]  /*9340*/  IADD3 R7, P6, R33, UR8, RZ ;  /* 0x0000000821077c10 */ /* 0x000fc6000ffde0ff */
[----:B------:R2:W-:Y:S01]  /*9350*/  STL [R1+0x200], R0 ;  /* 0x0002000001007387 */ /* 0x0005e20000100800 */
[----:B-1----:R-:W-:-:S03]  /*9360*/  IADD3.X R2, R29, UR9, RZ, P5, !PT ;  /* 0x000000091d027c10 */ /* 0x002fc6000affe4ff */
[----:B------:R1:W-:Y:S01]  /*9370*/  STL [R1+0x22c], R7 ;  /* 0x00022c0701007387 */ /* 0x0003e20000100800 */
[----:B--2---:R-:W-:-:S03]  /*9380*/  IADD3 R0, P5, R30, UR8, RZ ;  /* 0x000000081e007c10 */ /* 0x004fc6000ffbe0ff */
[----:B------:R2:W-:Y:S04]  /*9390*/  STL [R1+0x208], R2 ;  /* 0x0002080201007387 */ /* 0x0005e80000100800 */
[----:B------:R3:W-:Y:S01]  /*93a0*/  STL [R1+0x234], R0 ;  /* 0x0002340001007387 */ /* 0x0007e20000100800 */
[----:B-1----:R-:W-:Y:S02]  /*93b0*/  IADD3.X R7, R28, UR9, RZ, P4, !PT ;  /* 0x000000091c077c10 */ /* 0x002fe4000a7fe4ff */
[----:B--2---:R-:W-:-:S03]  /*93c0*/  IADD3 R2, P4, R34, UR8, RZ ;  /* 0x0000000822027c10 */ /* 0x004fc6000ff9e0ff */
[----:B------:R1:W-:Y:S01]  /*93d0*/  STL [R1+0x210], R7 ;  /* 0x0002100701007387 */ /* 0x0003e20000100800 */
[----:B---3--:R-:W-:-:S03]  /*93e0*/  IADD3.X R0, R26, UR9, RZ, P3, !PT ;  /* 0x000000091a007c10 */ /* 0x008fc60009ffe4ff */
[----:B------:R2:W-:Y:S04]  /*93f0*/  STL [R1+0x23c], R2 ;  /* 0x00023c0201007387 */ /* 0x0005e80000100800 */
[----:B------:R3:W-:Y:S01]  /*9400*/  STL [R1+0x218], R0 ;  /* 0x0002180001007387 */ /* 0x0007e20000100800 */
[----:B-1----:R-:W-:Y:S02]  /*9410*/  IADD3 R7, P3, R31, UR8, RZ ;  /* 0x000000081f077c10 */ /* 0x002fe4000ff7e0ff */
[----:B--2---:R-:W-:-:S03]  /*9420*/  IADD3.X R2, R14, UR9, RZ, P2, !PT ;  /* 0x000000090e027c10 */ /* 0x004fc600097fe4ff */
[----:B------:R-:W-:Y:S01]  /*9430*/  STL [R1+0x244], R7 ;  /* 0x0002440701007387 */ /* 0x000fe20000100800 */
[----:B---3--:R-:W-:-:S03]  /*9440*/  IADD3 R0, P2, R27, UR8, RZ ;  /* 0x000000081b007c10 */ /* 0x008fc6000ff5e0ff */
[----:B------:R1:W-:Y:S04]  /*9450*/  STL [R1+0x220], R2 ;  /* 0x0002200201007387 */ /* 0x0003e80000100800 */
[----:B------:R2:W-:Y:S01]  /*9460*/  STL [R1+0x24c], R0 ;  /* 0x00024c0001007387 */ /* 0x0005e20000100800 */
[----:B-1----:R-:W-:Y:S02]  /*9470*/  IADD3.X R2, R6, UR9, RZ, P6, !PT ;  /* 0x0000000906027c10 */ /* 0x002fe4000b7fe4ff */
[----:B------:R-:W-:Y:S02]  /*9480*/  IADD3.X R6, R13, UR9, RZ, P4, !PT ;  /* 0x000000090d067c10 */ /* 0x000fe4000a7fe4ff */
[----:B--2---:R-:W-:Y:S01]  /*9490*/  IADD3.X R0, R12, UR9, RZ, P5, !PT ;  /* 0x000000090c007c10 */ /* 0x004fe2000affe4ff */
[----:B------:R1:W-:Y:S04]  /*94a0*/  STL [R1+0x228], R2 ;  /* 0x0002280201007387 */ /* 0x0003e80000100800 */
[----:B------:R2:W-:Y:S04]  /*94b0*/  STL [R1+0x230], R0 ;  /* 0x0002300001007387 */ /* 0x0005e80000100800 */
[----:B------:R-:W-:Y:S01]  /*94c0*/  STL [R1+0x238], R6 ;  /* 0x0002380601007387 */ /* 0x000fe20000100800 */
[----:B-1----:R-:W-:-:S03]  /*94d0*/  IADD3.X R2, R24, UR9, RZ, P3, !PT ;  /* 0x0000000918027c10 */ /* 0x002fc60009ffe4ff */
[----:B------:R-:W3:Y:S01]  /*94e0*/  LDL R161, [R1+0x26c] ;  /* 0x00026c0001a17983 */ /* 0x000ee20000100800 */
[----:B--2---:R-:W-:-:S03]  /*94f0*/  IADD3.X R0, R25, UR9, RZ, P2, !PT ;  /* 0x0000000919007c10 */ /* 0x004fc600097fe4ff */
[----:B------:R1:W-:Y:S04]  /*9500*/  STL [R1+0x240], R2 ;  /* 0x0002400201007387 */ /* 0x0003e80000100800 */
[----:B------:R-:W2:Y:S04]  /*9510*/  LDL R170, [R1+0x270] ;  /* 0x0002700001aa7983 */ /* 0x000ea80000100800 */
[----:B------:R4:W-:Y:S04]  /*9520*/  STL [R1+0x248], R0 ;  /* 0x0002480001007387 */ /* 0x0009e80000100800 */
[----:B------:R-:W2:Y:S04]  /*9530*/  LDL R159, [R1+0x274] ;  /* 0x00027400019f7983 */ /* 0x000ea80000100800 */
        /* <DEDUP_REMOVED lines=21> */
[----:B-1----:R-:W2:Y:S04]  /*9690*/  LDL R2, [R1+0x33c] ;  /* 0x00033c0001027983 */ /* 0x002ea80000100800 */
[----:B------:R-:W2:Y:S04]  /*96a0*/  LDL R15, [R1+0x340] ;  /* 0x00034000010f7983 */ /* 0x000ea80000100800 */
[----:B------:R-:W2:Y:S04]  /*96b0*/  LDL R9, [R1+0x344] ;  /* 0x0003440001097983 */ /* 0x000ea80000100800 */
[----:B----4-:R-:W4:Y:S04]  /*96c0*/  LDL R0, [R1+0x250] ;  /* 0x0002500001007983 */ /* 0x010f280000100800 */
[----:B------:R-:W4:Y:S04]  /*96d0*/  LDL R150, [R1+0x348] ;  /* 0x0003480001967983 */ /* 0x000f280000100800 */
[----:B------:R-:W4:Y:S04]  /*96e0*/  LDL R151, [R1+0x34c] ;  /* 0x00034c0001977983 */ /* 0x000f280000100800 */
[----:B------:R-:W-:Y:S04]  /*96f0*/  STL [R1], RZ ;  /* 0x000000ff01007387 */ /* 0x000fe80000100800 */
[----:B------:R-:W-:Y:S04]  /*9700*/  STL [R1+0x4], RZ ;  /* 0x000004ff01007387 */ /* 0x000fe80000100800 */
        /* <DEDUP_REMOVED lines=106> */
[----:B------:R-:W-:Y:S01]  /*9db0*/  STL [R1+0x1b0], RZ ;  /* 0x0001b0ff01007387 */ /* 0x000fe20000100800 */
[----:B------:R-:W-:-:S03]  /*9dc0*/  SHF.R.S32.HI R10, RZ, 0x1f, R16 ;  /* 0x0000001fff0a7819 */ /* 0x000fc60000011410 */
[----:B------:R-:W-:Y:S04]  /*9dd0*/  STL [R1+0x1b4], RZ ;  /* 0x0001b4ff01007387 */ /* 0x000fe80000100800 */
[----:B------:R-:W-:Y:S04]  /*9de0*/  STL [R1+0x1b8], RZ ;  /* 0x0001b8ff01007387 */ /* 0x000fe80000100800 */
[----:B------:R-:W-:Y:S04]  /*9df0*/  STL [R1+0x1bc], RZ ;  /* 0x0001bcff01007387 */ /* 0x000fe80000100800 */
[----:B------:R-:W-:Y:S01]  /*9e00*/  STL [R1+0x1c0], RZ ;  /* 0x0001c0ff01007387 */ /* 0x000fe20000100800 */
[----:B------:R-:W-:-:S03]  /*9e10*/  LEA.HI.X R11, R16, R11, R10, 0x3, P1 ;  /* 0x0000000b100b7211 */ /* 0x000fc600008f1c0a */
[----:B------:R-:W-:Y:S04]  /*9e20*/  STL [R1+0x1c4], RZ ;  /* 0x0001c4ff01007387 */ /* 0x000fe80000100800 */
[----:B------:R-:W-:Y:S04]  /*9e30*/  STL [R1+0x1c8], RZ ;  /* 0x0001c8ff01007387 */ /* 0x000fe80000100800 */
[----:B------:R-:W-:Y:S04]  /*9e40*/  STL [R1+0x1cc], RZ ;  /* 0x0001ccff01007387 */ /* 0x000fe80000100800 */
[----:B------:R-:W-:Y:S01]  /*9e50*/  STL [R1+0x1d0], RZ ;  /* 0x0001d0ff01007387 */ /* 0x000fe20000100800 */
[----:B------:R-:W-:-:S03]  /*9e60*/  IADD3.X R6, R11, UR7, RZ, P0, !PT ;  /* 0x000000070b067c10 */ /* 0x000fc600087fe4ff */
[----:B------:R-:W-:Y:S01]  /*9e70*/  STL [R1+0x1d4], RZ ;  /* 0x0001d4ff01007387 */ /* 0x000fe20000100800 */
[----:B---3--:R-:W-:-:S03]  /*9e80*/  SHF.R.S32.HI R11, RZ, 0x1f, R161 ;  /* 0x0000001fff0b7819 */ /* 0x008fc600000114a1 */
[----:B------:R-:W-:Y:S04]  /*9e90*/  STL [R1+0x1d8], RZ ;  /* 0x0001d8ff01007387 */ /* 0x000fe80000100800 */
[----:B------:R-:W-:Y:S04]  /*9ea0*/  STL [R1+0x1dc], RZ ;  /* 0x0001dcff01007387 */ /* 0x000fe80000100800 */
[----:B------:R-:W-:Y:S01]  /*9eb0*/  STL [R1+0x1e0], RZ ;  /* 0x0001e0ff01007387 */ /* 0x000fe20000100800 */
[----:B--2---:R-:W-:-:S03]  /*9ec0*/  SHF.R.S32.HI R12, RZ, 0x1f, R170 ;  /* 0x0000001fff0c7819 */ /* 0x004fc600000114aa */
[----:B------:R-:W-:Y:S01]  /*9ed0*/  STL [R1+0x1e4], RZ ;  /* 0x0001e4ff01007387 */ /* 0x000fe20000100800 */
[----:B------:R-:W-:-:S03]  /*9ee0*/  SHF.L.U64.HI R10, R16, 0x2, R10 ;  /* 0x00000002100a7819 */ /* 0x000fc6000001020a */
[----:B------:R-:W-:Y:S01]  /*9ef0*/  STL [R1+0x1e8], RZ ;  /* 0x0001e8ff01007387 */ /* 0x000fe20000100800 */
[----:B------:R-:W-:-:S03]  /*9f00*/  SHF.L.U64.HI R10, R161, 0x2, R11 ;  /* 0x00000002a10a7819 */ /* 0x000fc6000001020b */
[----:B------:R-:W-:Y:S01]  /*9f10*/  STL [R1+0x1ec], RZ ;  /* 0x0001ecff01007387 */ /* 0x000fe20000100800 */
[----:B------:R-:W-:-:S03]  /*9f20*/  SHF.R.S32.HI R13, RZ, 0x1f, R159 ;  /* 0x0000001fff0d7819 */ /* 0x000fc6000001149f */
[----:B------:R-:W-:Y:S01]  /*9f30*/  STL [R1+0x1f0], RZ ;  /* 0x0001f0ff01007387 */ /* 0x000fe20000100800 */
[----:B------:R-:W-:-:S03]  /*9f40*/  SHF.L.U64.HI R11, R170, 0x2, R12 ;  /* 0x00000002aa0b7819 */ /* 0x000fc6000001020c */
[----:B------:R-:W-:Y:S04]  /*9f50*/  STL [R1+0x1f4], RZ ;  /* 0x0001f4ff01007387 */ /* 0x000fe80000100800 */
[----:B------:R-:W-:Y:S01]  /*9f60*/  STL [R1+0x1f8], RZ ;  /* 0x0001f8ff01007387 */ /* 0x000fe20000100800 */
[----:B------:R-:W-:-:S03]  /*9f70*/  SHF.R.S32.HI R123, RZ, 0x1f, R168 ;  /* 0x0000001fff7b7819 */ /* 0x000fc600000114a8 */
[----:B------:R-:W-:Y:S04]  /*9f80*/  STL [R1+0x1fc], RZ ;  /* 0x0001fcff01007387 */ /* 0x000fe80000100800 */
[----:B------:R1:W5:Y:S04]  /*9f90*/  LDL.LU R161, [R1+0x3f4] ;  /* 0x0003f40001a17983 */ /* 0x0003680000300800 */
[----:B------:R1:W5:Y:S01]  /*9fa0*/  LDL.LU R170, [R1+0x3f0] ;  /* 0x0003f00001aa7983 */ /* 0x0003620000300800 */
[----:B------:R-:W-:-:S03]  /*9fb0*/  SHF.R.S32.HI R124, RZ, 0x1f, R157 ;  /* 0x0000001fff7c7819 */ /* 0x000fc6000001149d */
[----:B------:R2:W-:Y:S01]  /*9fc0*/  STL [R1+0x2b4], R10 ;  /* 0x0002b40a01007387 */ /* 0x0005e20000100800 */
[----:B------:R-:W-:Y:S02]  /*9fd0*/  SHF.R.S32.HI R125, RZ, 0x1f, R166 ;  /* 0x0000001fff7d7819 */ /* 0x000fe400000114a6 */
[----:B--2---:R-:W-:Y:S02]  /*9fe0*/  SHF.L.U64.HI R10, R159, 0x2, R13 ;  /* 0x000000029f0a7819 */ /* 0x004fe4000001020d */
[----:B------:R1:W5:Y:S04]  /*9ff0*/  LDL.LU R159, [R1+0x3ec] ;  /* 0x0003ec00019f7983 */ /* 0x0003680000300800 */
[----:B------:R2:W-:Y:S01]  /*a000*/  STL [R1+0x2bc], R11 ;  /* 0x0002bc0b01007387 */ /* 0x0005e20000100800 */
[----:B------:R-:W-:-:S02]  /*a010*/  SHF.R.S32.HI R126, RZ, 0x1f, R155 ;  /* 0x0000001fff7e7819 */ /* 0x000fc4000001149b */
[----:B--2---:R-:W-:Y:S02]  /*a020*/  SHF.L.U64.HI R11, R168, 0x2, R123 ;  /* 0x00000002a80b7819 */ /* 0x004fe4000001027b */
[----:B------:R1:W5:Y:S04]  /*a030*/  LDL.LU R168, [R1+0x3e8] ;  /* 0x0003e80001a87983 */ /* 0x0003680000300800 */
        /* <DEDUP_REMOVED lines=68> */
[----:B------:R2:W-:Y:S02]  /*a480*/  STL [R1+0x304], R11 ;  /* 0x0003040b01007387 */ /* 0x0005e40000100800 */
[----:B--2---:R-:W-:-:S02]  /*a490*/  SHF.L.U64.HI R11, R18, 0x2, R141 ;  /* 0x00000002120b7819 */ /* 0x004fc4000001028d */
[----:B------:R1:W5:Y:S04]  /*a4a0*/  LDL.LU R18, [R1+0x3a0] ;  /* 0x0003a00001127983 */ /* 0x0003680000300800 */
[----:B------:R2:W-:Y:S02]  /*a4b0*/  STL [R1+0x308], R10 ;  /* 0x0003080a01007387 */ /* 0x0005e40000100800 */
[----:B--2---:R-:W-:Y:S02]  /*a4c0*/  SHF.L.U64.HI R10, R7, 0x2, R142 ;  /* 0x00000002070a7819 */ /* 0x004fe4000001028e */
[----:B------:R1:W5:Y:S04]  /*a4d0*/  LDL.LU R7, [R1+0x39c] ;  /* 0x00039c0001077983 */ /* 0x0003680000300800 */
[----:B------:R2:W-:Y:S02]  /*a4e0*/  STL [R1+0x30c], R11 ;  /* 0x00030c0b01007387 */ /* 0x0005e40000100800 */
[----:B--2---:R-:W-:-:S02]  /*a4f0*/  SHF.L.U64.HI R11, R8, 0x2, R143 ;  /* 0x00000002080b7819 */ /* 0x004fc4000001028f */
[----:B------:R-:W2:Y:S01]  /*a500*/  LDL.LU R8, [R1+0x398] ;  /* 0x0003980001087983 */ /* 0x000ea20000300800 */
[----:B------:R-:W-:Y:S02]  /*a510*/  SHF.R.S32.HI R144, RZ, 0x1f, R2 ;  /* 0x0000001fff907819 */ /* 0x000fe40000011402 */
[----:B------:R-:W-:Y:S01]  /*a520*/  SHF.R.S32.HI R145, RZ, 0x1f, R15 ;  /* 0x0000001fff917819 */ /* 0x000fe2000001140f */
[----:B------:R3:W-:Y:S01]  /*a530*/  STL [R1+0x310], R10 ;  /* 0x0003100a01007387 */ /* 0x0007e20000100800 */
[----:B------:R-:W-:Y:S02]  /*a540*/  SHF.R.S32.HI R146, RZ, 0x1f, R9 ;  /* 0x0000001fff927819 */ /* 0x000fe40000011409 */
[----:B----4-:R-:W-:Y:S02]  /*a550*/  SHF.R.S32.HI R147, RZ, 0x1f, R0 ;  /* 0x0000001fff937819 */ /* 0x010fe40000011400 */
[----:B---3--:R-:W-:Y:S02]  /*a560*/  SHF.L.U64.HI R10, R2, 0x2, R144 ;  /* 0x00000002020a7819 */ /* 0x008fe40000010290 */
[----:B------:R1:W5:Y:S04]  /*a570*/  LDL.LU R2, [R1+0x394] ;  /* 0x0003940001027983 */ /* 0x0003680000300800 */
[----:B------:R3:W-:Y:S01]  /*a580*/  STL [R1+0x314], R11 ;  /* 0x0003140b01007387 */ /* 0x0007e20000100800 */
[----:B------:R-:W-:-:S02]  /*a590*/  SHF.R.S32.HI R148, RZ, 0x1f, R150 ;  /* 0x0000001fff947819 */ /* 0x000fc40000011496 */
[----:B------:R-:W-:Y:S02]  /*a5a0*/  SHF.R.S32.HI R149, RZ, 0x1f, R151 ;  /* 0x0000001fff957819 */ /* 0x000fe40000011497 */
[----:B---3--:R-:W-:Y:S02]  /*a5b0*/  SHF.L.U64.HI R11, R15, 0x2, R145 ;  /* 0x000000020f0b7819 */ /* 0x008fe40000010291 */
[----:B------:R1:W5:Y:S04]  /*a5c0*/  LDL.LU R15, [R1+0x390] ;  /* 0x00039000010f7983 */ /* 0x0003680000300800 */
[----:B------:R3:W-:Y:S01]  /*a5d0*/  STL [R1+0x318], R10 ;  /* 0x0003180a01007387 */ /* 0x0007e20000100800 */
[----:B------:R-:W-:Y:S02]  /*a5e0*/  SHF.L.U64.HI R12, R0, 0x2, R147 ;  /* 0x00000002000c7819 */ /* 0x000fe40000010293 */
[----:B---3--:R-:W-:-:S02]  /*a5f0*/  SHF.L.U64.HI R10, R9, 0x2, R146 ;  /* 0x00000002090a7819 */ /* 0x008fc40000010292 */
[----:B------:R1:W5:Y:S04]  /*a600*/  LDL.LU R9, [R1+0x38c] ;  /* 0x00038c0001097983 */ /* 0x0003680000300800 */
[----:B------:R3:W-:Y:S04]  /*a610*/  STL [R1+0x31c], R11 ;  /* 0x00031c0b01007387 */ /* 0x0007e80000100800 */
[----:B------:R1:W5:Y:S04]  /*a620*/  LDL.LU R0, [R1+0x388] ;  /* 0x0003880001007983 */ /* 0x0003680000300800 */
[----:B------:R4:W-:Y:S01]  /*a630*/  STL [R1+0x320], R10 ;  /* 0x0003200a01007387 */ /* 0x0009e20000100800 */
[----:B---3--:R-:W-:-:S03]  /*a640*/  SHF.L.U64.HI R11, R150, 0x2, R148 ;  /* 0x00000002960b7819 */ /* 0x008fc60000010294 */
[----:B------:R-:W-:Y:S01]  /*a650*/  STL [R1+0x324], R12 ;  /* 0x0003240c01007387 */ /* 0x000fe20000100800 */
[----:B----4-:R-:W-:-:S03]  /*a660*/  SHF.L.U64.HI R10, R151, 0x2, R149 ;  /* 0x00000002970a7819 */ /* 0x010fc60000010295 */
[----:B------:R-:W-:Y:S04]  /*a670*/  STL [R1+0x328], R11 ;  /* 0x0003280b01007387 */ /* 0x000fe80000100800 */
[----:B------:R-:W-:Y:S01]  /*a680*/  STL [R1+0x32c], R10 ;  /* 0x00032c0a01007387 */ /* 0x000fe20000100800 */
[C---:B------:R-:W-:Y:S01]  /*a690*/  SHF.L.U64.HI R3, R4.reuse, 0x2, R3 ;  /* 0x0000000204037819 */ /* 0x040fe20000010203 */
[----:B------:R-:W-:Y:S01]  /*a6a0*/  IMAD.SHL.U32 R4, R4, 0x4, RZ ;  /* 0x0000000404047824 */ /* 0x000fe200078e00ff */
[----:B------:R-:W-:Y:S01]  /*a6b0*/  CS2R R24, SRZ ;  /* 0x0000000000187805 */ /* 0x000fe2000001ff00 */
[----:B------:R-:W-:Y:S01]  /*a6c0*/  IMAD.MOV.U32 R14, RZ, RZ, RZ ;  /* 0x000000ffff0e7224 */ /* 0x000fe200078e00ff */
        /* <DEDUP_REMOVED lines=62> */
[----:B------:R-:W-:Y:S01]  /*aab0*/  CS2R R150, SRZ ;  /* 0x0000000000967805 */ /* 0x000fe2000001ff00 */
[----:B------:R-:W-:Y:S01]  /*aac0*/  UMOV UR13, 0x1 ;  /* 0x00000001000d7882 */ /* 0x000fe20000000000 */
[----:B------:R-:W-:Y:S01]  /*aad0*/  UMOV UR14, 0xffffffff ;  /* 0xffffffff000e7882 */ /* 0x000fe20000000000 */
[----:B--2---:R-:W-:-:S05]  /*aae0*/  SHF.R.S32.HI R8, RZ, 0x5, R8 ;  /* 0x00000005ff087819 */ /* 0x004fca0000011408 */
[----:B------:R2:W-:Y:S02]  /*aaf0*/  STL [R1+0x258], R8 ;  /* 0x0002580801007387 */ /* 0x0005e40000100800 */
[----:B--2---:R-:W-:-:S05]  /*ab00*/  VIADD R8, R8, 0xfffffffe ;  /* 0xfffffffe08087836 */ /* 0x004fca0000000000 */
[----:B------:R1:W-:Y:S02]  /*ab10*/  STL [R1+0x368], R8 ;  /* 0x0003680801007387 */ /* 0x0003e40000100800 */
.L_x_1:
[----:B------:R-:W-:Y:S01]  /*ab20*/  STL.64 [R1+0x5c8], R250 ;  /* 0x0005c8fa01007387 */ /* 0x000fe20000100a00 */
[----:B------:R-:W-:Y:S01]  /*ab30*/  UIADD3 UR14, UR14, 0x1, URZ ;  /* 0x000000010e0e7890 */ /* 0x000fe2000fffe03f */
[----:B------:R-:W-:-:S04]  /*ab40*/  DEPBAR.LE SB0, 0x2 ;  /* 0x000080800000791a */ /* 0x000fc80000000000 */
[----:B------:R-:W-:Y:S04]  /*ab50*/  STL.64 [R1+0x5c0], R248 ;  /* 0x0005c0f801007387 */ /* 0x000fe80000100a00 */
        /* <DEDUP_REMOVED lines=38> */
[----:B-----5:R-:W-:Y:S04]  /*adc0*/  STL.64 [R1+0x488], R170 ;  /* 0x000488aa01007387 */ /* 0x020fe80000100a00 */
        /* <DEDUP_REMOVED lines=22> */
[----:B------:R2:W-:Y:S04]  /*af30*/  STL.64 [R1+0x3d0], R124 ;  /* 0x0003d07c01007387 */ /* 0x0005e80000100a00 */
[----:B--2---:R-:W2:Y:S04]  /*af40*/  LDL.LU.64 R124, [R1] ;  /* 0x00000000017c7983 */ /* 0x004ea80000300a00 */
[----:B------:R-:W2:Y:S04]  /*af50*/  LDL.LU.64 R126, [R1+0x8] ;  /* 0x00000800017e7983 */ /* 0x000ea80000300a00 */
        /* <DEDUP_REMOVED lines=61> */
[----:B------:R-:W2:Y:S01]  /*b330*/  LDL.LU.64 R250, [R1+0x1f8] ;  /* 0x0001f80001fa7983 */ /* 0x000ea20000300a00 */
[----:B------:R-:W-:Y:S01]  /*b340*/  UISETP.GT.AND UP0, UPT, UR14, 0x2, UPT ;  /* 0x000000020e00788c */ /* 0x000fe2000bf04270 */
[----:B------:R-:W-:Y:S03]  /*b350*/  BAR.SYNC.DEFER_BLOCKING 0x0 ;  /* 0x0000000000007b1d */ /* 0x000fe60000010000 */
[----:B------:R-:W-:-:S04]  /*b360*/  USEL UR14, UR14, URZ, !UP0 ;  /* 0x0000003f0e0e7287 */ /* 0x000fc8000c000000 */
[----:B------:R-:W-:Y:S02]  /*b370*/  ULEA UR4, UR14, UR12, 0xe ;  /* 0x0000000c0e047291 */ /* 0x000fe4000f8e703f */
[----:B------:R-:W-:Y:S01]  /*b380*/  ULEA UR5, UR14, UR12, 0xf ;  /* 0x0000000c0e057291 */ /* 0x000fe2000f8e783f */
[----:B-1----:R-:W3:Y:S01]  /*b390*/  LDL R8, [R1+0x368] ;  /* 0x0003680001087983 */ /* 0x002ee20000100800 */
[----:B------:R-:W-:Y:S02]  /*b3a0*/  UIADD3 UR4, UR4, 0x18000, URZ ;  /* 0x0001800004047890 */ /* 0x000fe4000fffe03f */
[----:B------:R-:W-:Y:S01]  /*b3b0*/  USHF.R.U32.HI UR5, URZ, 0x4, UR5 ;  /* 0x000000043f057899 */ /* 0x000fe20008011605 */
[----:B------:R-:W-:Y:S01]  /*b3c0*/  STL [R1+0x3a8], R16 ;  /* 0x0003a81001007387 */ /* 0x000fe20000100800 */
[----:B------:R-:W-:Y:S02]  /*b3d0*/  USHF.R.U32.HI UR4, URZ, 0x4, UR4 ;  /* 0x000000043f047899 */ /* 0x000fe40008011604 */
[----:B------:R-:W-:Y:S01]  /*b3e0*/  USGXT.U32 UR6, UR5, 0xe ;  /* 0x0000000e0506789a */ /* 0x000fe20008000000 */
[----:B------:R-:W-:Y:S01]  /*b3f0*/  STL [R1+0x388], R9 ;  /* 0x0003880901007387 */ /* 0x000fe20000100800 */
[----:B------:R-:W-:Y:S01]  /*b400*/  USGXT.U32 UR8, UR4, 0xe ;  /* 0x0000000e0408789a */ /* 0x000fe20008000000 */
[----:B------:R-:W-:Y:S01]  /*b410*/  UMOV UR7, 0x40000040 ;  /* 0x4000004000077882 */ /* 0x000fe20000000000 */
[----:B------:R-:W-:Y:S01]  /*b420*/  UMOV UR5, 0x40000040 ;  /* 0x4000004000057882 */ /* 0x000fe20000000000 */
[----:B------:R-:W-:-:S04]  /*b430*/  UIADD3 UR10, UP1, UR6, 0x2, URZ ;  /* 0x00000002060a7890 */ /* 0x000fc8000ff3e03f */
[----:B------:R-:W-:Y:S01]  /*b440*/  UMOV UR4, UR8 ;  /* 0x0000000800047c82 */ /* 0x000fe20008000000 */
[----:B------:R-:W-:Y:S01]  /*b450*/  UIADD3 UR8, UP0, UR8, 0x2, URZ ;  /* 0x0000000208087890 */ /* 0x000fe2000ff1e03f */
[----:B--2---:R-:W-:-:S06]  /*b460*/  WARPGROUP.ARRIVE ;  /* 0x00000000000079c5 */ /* 0x004fcc0000000000 */
[----:B------:R-:W-:Y:S01]  /*b470*/  HGMMA.64x256x8.F32.TF32 R124, gdesc[UR4], R124, gsb0 ;  /* 0x07e00000047c79f0 */ /* 0x000fe2000800287c */
[----:B------:R-:W-:Y:S01]  /*b480*/  UMOV UR4, URZ ;  /* 0x0000003f00047c82 */ /* 0x000fe20008000000 */
[----:B------:R-:W-:Y:S01]  /*b490*/  UMOV UR5, URZ ;  /* 0x0000003f00057c82 */ /* 0x000fe20008000000 */
[----:B------:R-:W-:Y:S02]  /*b4a0*/  UIADD3.X UR9, UR4, 0x40000040, URZ, UP0, !UPT ;  /* 0x4000004004097890 */ /* 0x000fe400087fe43f */
[----:B------:R-:W-:Y:S02]  /*b4b0*/  UIADD3.X UR11, UR5, 0x40000040, URZ, UP1, !UPT ;  /* 0x40000040050b7890 */ /* 0x000fe40008ffe43f */
[----:B------:R-:W-:Y:S02]  /*b4c0*/  UIADD3.64 UR20, UR8, 0x2, URZ ;  /* 0x0000000208147897 */ /* 0x000fe4000fffe03f */
[----:B------:R-:W-:Y:S02]  /*b4d0*/  UIADD3.64 UR22, UR10, 0x2, URZ ;  /* 0x000000020a167897 */ /* 0x000fe4000fffe03f */
[----:B------:R-:W-:-:S02]  /*b4e0*/  UIADD3.64 UR26, UR10, 0x4, URZ ;  /* 0x000000040a1a7897 */ /* 0x000fc4000fffe03f */
[----:B------:R-:W-:Y:S01]  /*b4f0*/  UIADD3.64 UR24, UR8, 0x4, URZ ;  /* 0x0000000408187897 */ /* 0x000fe2000fffe03f */
[----:B------:R-:W-:Y:S02]  /*b500*/  WARPGROUP.DEPBAR.LE gsb0, 0x0 ;  /* 0x00008000000079c5 */ /* 0x000fe40000010000 */
[----:B------:R-:W-:-:S12]  /*b510*/  WARPGROUP.ARRIVE ;  /* 0x00000000000079c5 */ /* 0x000fd80000000000 */
[----:B------:R-:W-:Y:S03]  /*b520*/  HGMMA.64x256x8.F32.TF32 R124, gdesc[UR8], R124, gsb0 ;  /* 0x07e00000087c79f0 */ /* 0x000fe6000800287c */
[----:B------:R-:W-:Y:S02]  /*b530*/  WARPGROUP.DEPBAR.LE gsb0, 0x0 ;  /* 0x00008000000079c5 */ /* 0x000fe40000010000 */
[----:B------:R-:W-:-:S15]  /*b540*/  WARPGROUP.ARRIVE ;  /* 0x00000000000079c5 */ /* 0x000fde0000000000 */
[----:B------:R-:W-:-:S08]  /*b550*/  NOP ;  /* 0x0000000000007918 */ /* 0x000fd00000000000 */
[----:B------:R-:W-:Y:S03]  /*b560*/  HGMMA.64x256x8.F32.TF32 R124, gdesc[UR20], R124, gsb0 ;  /* 0x07e00000147c79f0 */ /* 0x000fe6000800287c */
[----:B------:R-:W-:Y:S02]  /*b570*/  WARPGROUP.DEPBAR.LE gsb0, 0x0 ;  /* 0x00008000000079c5 */ /* 0x000fe40000010000 */
[----:B------:R-:W-:-:S15]  /*b580*/  WARPGROUP.ARRIVE ;  /* 0x00000000000079c5 */ /* 0x000fde0000000000 */
[----:B------:R-:W-:-:S08]  /*b590*/  NOP ;  /* 0x0000000000007918 */ /* 0x000fd00000000000 */
[----:B------:R-:W-:Y:S03]  /*b5a0*/  HGMMA.64x256x8.F32.TF32 R124, gdesc[UR24], R124, gsb0 ;  /* 0x07e00000187c79f0 */ /* 0x000fe6000800287c */
[----:B------:R-:W-:Y:S02]  /*b5b0*/  WARPGROUP.DEPBAR.LE gsb0, 0x0 ;  /* 0x00008000000079c5 */ /* 0x000fe40000010000 */
[----:B------:R-:W-:Y:S04]  /*b5c0*/  STL.64 [R1], R124 ;  /* 0x0000007c01007387 */ /* 0x000fe80000100a00 */
        /* <DEDUP_REMOVED lines=63> */
[----:B-1----:R-:W2:Y:S04]  /*b9c0*/  LDL.LU.64 R250, [R1+0x5c8] ;  /* 0x0005c80001fa7983 */ /* 0x002ea80000300a00 */
[----:B------:R-:W4:Y:S04]  /*b9d0*/  LDL.LU.64 R248, [R1+0x5c0] ;  /* 0x0005c00001f87983 */ /* 0x000f280000300a00 */
        /* <DEDUP_REMOVED lines=62> */
[----:B------:R-:W-:Y:S01]  /*bdc0*/  UIADD3.64 UR4, UR8, 0x1fe, URZ ;  /* 0x000001fe08047897 */ /* 0x000fe2000fffe03f */
[----:B------:R-:W-:Y:S01]  /*bdd0*/  ISETP.GT.AND P1, PT, R5, RZ, PT ;  /* 0x000000ff0500720c */ /* 0x000fe20003f24270 */
[----:B------:R-:W-:Y:S01]  /*bde0*/  UIADD3.64 UR20, UR8, 0x202, URZ ;  /* 0x0000020208147897 */ /* 0x000fe2000fffe03f */
[----:B---3--:R-:W-:Y:S01]  /*bdf0*/  ISETP.GE.AND P0, PT, R14, R8, PT ;  /* 0x000000080e00720c */ /* 0x008fe20003f06270 */
[----:B------:R-:W-:Y:S01]  /*be00*/  UIADD3 UR13, UR13, 0x1, URZ ;  /* 0x000000010d0d7890 */ /* 0x000fe2000fffe03f */
[----:B------:R-:W3:Y:S04]  /*be10*/  LDL R9, [R1+0x330] ;  /* 0x0003300001097983 */ /* 0x000ee80000100800 */
[----:B------:R-:W4:Y:S04]  /*be20*/  LDL R16, [R1+0x32c] ;  /* 0x00032c0001107983 */ /* 0x000f280000100800 */
[----:B------:R-:W4:Y:S04]  /*be30*/  LDL R13, [R1+0x348] ;  /* 0x00034800010d7983 */ /* 0x000f280000100800 */
[----:B------:R-:W4:Y:S01]  /*be40*/  LDL R12, [R1+0x328] ;  /* 0x00032800010c7983 */ /* 0x000f220000100800 */
[----:B--2---:R-:W-:-:S06]  /*be50*/  WARPGROUP.ARRIVE ;  /* 0x00000000000079c5 */ /* 0x004fcc0000000000 */
[----:B------:R-:W-:Y:S01]  /*be60*/  HGMMA.64x256x8.F32.TF32 R24, gdesc[UR4], R24, gsb0 ;  /* 0x07e00000041879f0 */ /* 0x000fe20008002818 */
[----:B------:R-:W-:Y:S01]  /*be70*/  UIADD3.64 UR4, UR8, 0x200, URZ ;  /* 0x0000020008047897 */ /* 0x000fe2000fffe03f */
[----:B------:R-:W-:Y:S01]  /*be80*/  UMOV UR6, UR10 ;  /* 0x0000000a00067c82 */ /* 0x000fe20008000000 */
[----:B------:R-:W-:Y:S01]  /*be90*/  UMOV UR7, UR11 ;  /* 0x0000000b00077c82 */ /* 0x000fe20008000000 */
[----:B------:R-:W-:Y:S02]  /*bea0*/  WARPGROUP.DEPBAR.LE gsb0, 0x0 ;  /* 0x00008000000079c5 */ /* 0x000fe40000010000 */
[----:B------:R-:W-:-:S15]  /*beb0*/  WARPGROUP.ARRIVE ;  /* 0x00000000000079c5 */ /* 0x000fde0000000000 */
[----:B------:R-:W-:-:S07]  /*bec0*/  NOP ;  /* 0x0000000000007918 */ /* 0x000fce0000000000 */
        /* <DEDUP_REMOVED lines=8> */
[----:B------:R-:W-:Y:S01]  /*bf50*/  SEL R8, RZ, 0x4, !P1 ;  /* 0x00000004ff087807 */ /* 0x000fe20004800000 */
[----:B------:R-:W-:Y:S01]  /*bf60*/  UISETP.GT.AND UP0, UPT, UR13, 0x2, UPT ;  /* 0x000000020d00788c */ /* 0x000fe2000bf04270 */
[----:B------:R-:W-:Y:S02]  /*bf70*/  ISETP.GT.AND P1, PT, R5, 0x1, PT ;  /* 0x000000010500780c */ /* 0x000fe40003f24270 */
[----:B------:R-:W-:Y:S01]  /*bf80*/  SEL R8, R8, RZ, !P0 ;  /* 0x000000ff08087207 */ /* 0x000fe20004000000 */
[----:B------:R-:W-:-:S03]  /*bf90*/  USEL UR13, UR13, URZ, !UP0 ;  /* 0x0000003f0d0d7287 */ /* 0x000fc6000c000000 */
[----:B------:R-:W-:Y:S02]  /*bfa0*/  ISETP.NE.U32.AND P2, PT, R8, RZ, PT ;  /* 0x000000ff0800720c */ /* 0x000fe40003f45070 */
[----:B------:R-:W-:Y:S01]  /*bfb0*/  SEL R8, RZ, 0x4, !P1 ;  /* 0x00000004ff087807 */ /* 0x000fe20004800000 */
[----:B------:R-:W-:-:S03]  /*bfc0*/  ULEA UR4, UR13, UR12, 0xe ;  /* 0x0000000c0d047291 */ /* 0x000fc6000f8e703f */
[----:B------:R-:W-:Y:S01]  /*bfd0*/  SEL R8, R8, RZ, !P0 ;  /* 0x000000ff08087207 */ /* 0x000fe20004000000 */
[----:B------:R1:W-:Y:S03]  /*bfe0*/  STL [R1+0x38c], R15 ;  /* 0x00038c0f01007387 */ /* 0x0003e60000100800 */
[----:B------:R-:W-:Y:S01]  /*bff0*/  ISETP.NE.U32.AND P1, PT, R8, RZ, PT ;  /* 0x000000ff0800720c */ /* 0x000fe20003f25070 */
[----:B------:R-:W-:Y:S02]  /*c000*/  VIADD R8, R15, UR4 ;  /* 0x000000040f087c36 */ /* 0x000fe40008000000 */
[----:B-1----:R-:W2:Y:S01]  /*c010*/  LDL R15, [R1+0x34c] ;  /* 0x00034c00010f7983 */ /* 0x002ea20000100800 */
[----:B------:R-:W-:Y:S02]  /*c020*/  WARPGROUP.DEPBAR.LE gsb0, 0x0 ;  /* 0x00008000000079c5 */ /* 0x000fe40000010000 */
[----:B------:R-:W-:-:S06]  /*c030*/  WARPGROUP.ARRIVE ;  /* 0x00000000000079c5 */ /* 0x000fcc0000000000 */
[----:B------:R-:W-:Y:S03]  /*c040*/  HGMMA.64x256x8.F32.TF32 R24, gdesc[UR8], R24, gsb0 ;  /* 0x07e00000081879f0 */ /* 0x000fe60008002818 */
[----:B------:R-:W-:Y:S02]  /*c050*/  WARPGROUP.DEPBAR.LE gsb0, 0x0 ;  /* 0x00008000000079c5 */ /* 0x000fe40000010000 */
[----:B------:R-:W-:Y:S04]  /*c060*/  STL [R1+0x3cc], R137 ;  /* 0x0003cc8901007387 */ /* 0x000fe80000100800 */
[----:B------:R-:W-:Y:S04]  /*c070*/  STL [R1+0x3c8], R138 ;  /* 0x0003c88a01007387 */ /* 0x000fe80000100800 */
[----:B------:R-:W-:Y:S04]  /*c080*/  STL [R1+0x3c4], R139 ;  /* 0x0003c48b01007387 */ /* 0x000fe80000100800 */
[----:B------:R1:W-:Y:S04]  /*c090*/  STL [R1+0x3c0], R140 ;  /* 0x0003c08c01007387 */ /* 0x0003e80000100800 */
[----:B-1----:R-:W3:Y:S04]  /*c0a0*/  LDL R140, [R1+0x250] ;  /* 0x00025000018c7983 */ /* 0x002ee80000100800 */
[----:B------:R-:W-:Y:S04]  /*c0b0*/  STL [R1+0x3bc], R141 ;  /* 0x0003bc8d01007387 */ /* 0x000fe80000100800 */
[----:B------:R-:W-:Y:S04]  /*c0c0*/  STL [R1+0x3b8], R142 ;  /* 0x0003b88e01007387 */ /* 0x000fe80000100800 */
[----:B------:R-:W-:Y:S04]  /*c0d0*/  STL [R1+0x3b4], R143 ;  /* 0x0003b48f01007387 */ /* 0x000fe80000100800 */
[----:B------:R-:W-:Y:S04]  /*c0e0*/  STL [R1+0x3b0], R144 ;  /* 0x0003b09001007387 */ /* 0x000fe80000100800 */
[----:B------:R-:W-:Y:S04]  /*c0f0*/  STL [R1+0x3ac], R145 ;  /* 0x0003ac9101007387 */ /* 0x000fe80000100800 */
[----:B------:R-:W-:Y:S04]  /*c100*/  STL [R1+0x3a4], R146 ;  /* 0x0003a49201007387 */ /* 0x000fe80000100800 */
[----:B------:R-:W-:Y:S01]  /*c110*/  STL [R1+0x3a0], R147 ;  /* 0x0003a09301007387 */ /* 0x000fe20000100800 */
[----:B------:R-:W-:-:S03]  /*c120*/  IMAD.MOV.U32 R10, RZ, RZ, R7 ;  /* 0x000000ffff0a7224 */ /* 0x000fc600078e0007 */
[----:B------:R1:W-:Y:S01]  /*c130*/  STL [R1+0x39c], R148 ;  /* 0x00039c9401007387 */ /* 0x0003e20000100800 */
[----:B------:R-:W-:Y:S01]  /*c140*/  IMAD.MOV.U32 R11, RZ, RZ, R6 ;  /* 0x000000ffff0b7224 */ /* 0x000fe200078e0006 */
[----:B------:R-:W-:Y:S06]  /*c150*/  BAR.SYNC.DEFER_BLOCKING 0x0 ;  /* 0x0000000000007b1d */ /* 0x000fec0000010000 */
[----:B------:R1:W-:Y:S04]  /*c160*/  STL [R1+0x398], R149 ;  /* 0x0003989501007387 */ /* 0x0003e80000100800 */
[----:B------:R-:W-:Y:S04]  /*c170*/  STL [R1+0x394], R150 ;  /* 0x0003949601007387 */ /* 0x000fe80000100800 */
[----:B------:R1:W-:Y:S04]  /*c180*/  STL [R1+0x390], R151 ;  /* 0x0003909701007387 */ /* 0x0003e80000100800 */
[----:B------:R-:W4:Y:S04]  /*c190*/  LDL R139, [R1+0x324] ;  /* 0x00032400018b7983 */ /* 0x000f280000100800 */
[----:B------:R-:W4:Y:S04]  /*c1a0*/  LDL R138, [R1+0x384] ;  /* 0x00038400018a7983 */ /* 0x000f280000100800 */
[----:B------:R-:W-:Y:S01]  /*c1b0*/  @!PT LDS RZ, [RZ] ;  /* 0x00000000fffff984 */ /* 0x000fe20000000800 */
[----:B------:R-:W-:Y:S01]  /*c1c0*/  @!PT LDS RZ, [RZ] ;  /* 0x00000000fffff984 */ /* 0x000fe20000000800 */
[----:B------:R-:W-:Y:S01]  /*c1d0*/  @!PT LDS RZ, [RZ] ;  /* 0x00000000fffff984 */ /* 0x000fe20000000800 */
[----:B------:R3:W-:Y:S04]  /*c1e0*/  LDGSTS.E [R8+0x18000], desc[UR16][R10.64], P2 ;  /* 0x180000000a087fae */ /* 0x0007e80009121850 */
[----:B------:R-:W4:Y:S01]  /*c1f0*/  LDL R137, [R1+0x344] ;  /* 0x0003440001897983 */ /* 0x000f220000100800 */
[----:B---3--:R-:W-:-:S05]  /*c200*/  IADD3 R10, P2, R140, R7, RZ ;  /* 0x000000078c0a7210 */ /* 0x008fca0007f5e0ff */
[----:B------:R-:W-:Y:S02]  /*c210*/  IMAD.X R11, R6, 0x1, R9, P2 ;  /* 0x00000001060b7824 */ /* 0x000fe400010e0609 */
[----:B------:R-:W3:Y:S04]  /*c220*/  LDL R9, [R1+0x320] ;  /* 0x0003200001097983 */ /* 0x000ee80000100800 */
[----:B------:R1:W-:Y:S01]  /*c230*/  LDGSTS.E [R8+0x18004], desc[UR16][R10.64], P1 ;  /* 0x180040000a087fae */ /* 0x0003e20008921850 */
[----:B------:R-:W-:-:S04]  /*c240*/  ISETP.GT.AND P1, PT, R5, 0x2, PT ;  /* 0x000000020500780c */ /* 0x000fc80003f24270 */
[----:B-1----:R-:W-:Y:S02]  /*c250*/  SEL R10, RZ, 0x4, !P1 ;  /* 0x00000004ff0a7807 */ /* 0x002fe40004800000 */
[----:B------:R-:W-:Y:S02]  /*c260*/  ISETP.GT.AND P1, PT, R5, 0x3, PT ;  /* 0x000000030500780c */ /* 0x000fe40003f24270 */
[----:B------:R-:W-:-:S04]  /*c270*/  SEL R10, R10, RZ, !P0 ;  /* 0x000000ff0a0a7207 */ /* 0x000fc80004000000 */
[----:B------:R-:W-:Y:S02]  /*c280*/  ISETP.NE.U32.AND P2, PT, R10, RZ, PT ;  /* 0x000000ff0a00720c */ /* 0x000fe40003f45070 */
[----:B------:R-:W-:-:S04]  /*c290*/  SEL R10, RZ, 0x4, !P1 ;  /* 0x00000004ff0a7807 */ /* 0x000fc80004800000 */
[----:B------:R-:W-:-:S04]  /*c2a0*/  SEL R10, R10, RZ, !P0 ;  /* 0x000000ff0a0a7207 */ /* 0x000fc80004000000 */
[----:B------:R-:W-:Y:S02]  /*c2b0*/  ISETP.NE.U32.AND P1, PT, R10, RZ, PT ;  /* 0x000000ff0a00720c */ /* 0x000fe40003f25070 */
[-C--:B--2---:R-:W-:Y:S02]  /*c2c0*/  LEA R10, P3, R15, R7.reuse, 0x2 ;  /* 0x000000070f0a7211 */ /* 0x084fe400078610ff */
[----:B------:R-:W2:Y:S03]  /*c2d0*/  LDL R15, [R1+0x31c] ;  /* 0x00031c00010f7983 */ /* 0x000ea60000100800 */
[----:B----4-:R-:W-:Y:S02]  /*c2e0*/  IMAD.X R11, R6, 0x1, R16, P3 ;  /* 0x00000001060b7824 */ /* 0x010fe400018e0610 */
[----:B------:R-:W4:Y:S04]  /*c2f0*/  LDL R16, [R1+0x340] ;  /* 0x0003400001107983 */ /* 0x000f280000100800 */
[----:B------:R1:W-:Y:S02]  /*c300*/  LDGSTS.E [R8+0x18008], desc[UR16][R10.64], P2 ;  /* 0x180080000a087fae */ /* 0x0003e40009121850 */
[----:B-1----:R-:W-:-:S02]  /*c310*/  LEA R10, P2, R13, R7, 0x2 ;  /* 0x000000070d0a7211 */ /* 0x002fc400078410ff */
[----:B------:R-:W2:Y:S03]  /*c320*/  LDL R13, [R1+0x33c] ;  /* 0x00033c00010d7983 */ /* 0x000ea60000100800 */
[----:B------:R-:W-:Y:S02]  /*c330*/  IMAD.X R11, R6, 0x1, R12, P2 ;  /* 0x00000001060b7824 */ /* 0x000fe400010e060c */
[----:B------:R-:W2:Y:S04]  /*c340*/  LDL R12, [R1+0x318] ;  /* 0x00031800010c7983 */ /* 0x000ea80000100800 */
[----:B------:R1:W-:Y:S01]  /*c350*/  LDGSTS.E [R8+0x1800c], desc[UR16][R10.64], P1 ;  /* 0x1800c0000a087fae */ /* 0x0003e20008921850 */
[----:B------:R-:W-:-:S04]  /*c360*/  ISETP.GT.AND P1, PT, R5, 0x4, PT ;  /* 0x000000040500780c */ /* 0x000fc80003f24270 */
[----:B-1----:R-:W-:Y:S02]  /*c370*/  SEL R8, RZ, 0x4, !P1 ;  /* 0x00000004ff087807 */ /* 0x002fe40004800000 */
[----:B------:R-:W-:Y:S02]  /*c380*/  ISETP.GT.AND P1, PT, R5, 0x5, PT ;  /* 0x000000050500780c */ /* 0x000fe40003f24270 */
[----:B------:R-:W-:-:S04]  /*c390*/  SEL R8, R8, RZ, !P0 ;  /* 0x000000ff08087207 */ /* 0x000fc80004000000 */
[----:B------:R-:W-:Y:S02]  /*c3a0*/  ISETP.NE.U32.AND P2, PT, R8, RZ, PT ;  /* 0x000000ff0800720c */ /* 0x000fe40003f45070 */
[----:B------:R-:W-:Y:S02]  /*c3b0*/  SEL R8, RZ, 0x4, !P1 ;  /* 0x00000004ff087807 */ /* 0x000fe40004800000 */
[-C--:B------:R-:W-:Y:S02]  /*c3c0*/  LEA R10, P3, R140, R7.reuse, 0x2 ;  /* 0x000000078c0a7211 */ /* 0x080fe400078610ff */
[----:B------:R-:W-:Y:S01]  /*c3d0*/  SEL R8, R8, RZ, !P0 ;  /* 0x000000ff08087207 */ /* 0x000fe20004000000 */
[----:B------:R-:W2:Y:S02]  /*c3e0*/  LDL R140, [R1+0x338] ;  /* 0x00033800018c7983 */ /* 0x000ea40000100800 */
[----:B------:R-:W-:Y:S01]  /*c3f0*/  IMAD.X R11, R6, 0x1, R139, P3 ;  /* 0x00000001060b7824 */ /* 0x000fe200018e068b */
[----:B------:R-:W-:Y:S01]  /*c400*/  ISETP.NE.U32.AND P1, PT, R8, RZ, PT ;  /* 0x000000ff0800720c */ /* 0x000fe20003f25070 */
[----:B------:R-:W-:Y:S01]  /*c410*/  VIADD R8, R138, UR4 ;  /* 0x000000048a087c36 */ /* 0x000fe20008000000 */
[----:B------:R-:W2:Y:S04]  /*c420*/  LDL R139, [R1+0x314] ;  /* 0x00031400018b7983 */ /* 0x000ea80000100800 */
[----:B------:R-:W2:Y:S04]  /*c430*/  LDL R138, [R1+0x380] ;  /* 0x00038000018a7983 */ /* 0x000ea80000100800 */
[----:B------:R1:W-:Y:S02]  /*c440*/  LDGSTS.E [R8+0x18000], desc[UR16][R10.64], P2 ;  /* 0x180000000a087fae */ /* 0x0003e40009121850 */
[----:B-1----:R-:W-:-:S02]  /*c450*/  LEA R10, P2, R137, R7, 0x2 ;  /* 0x00000007890a7211 */ /* 0x002fc400078410ff */
[----:B------:R-:W2:Y:S03]  /*c460*/  LDL R137, [R1+0x334] ;  /* 0x0003340001897983 */ /* 0x000ea60000100800 */
[----:B---3--:R-:W-:Y:S02]  /*c470*/  IMAD.X R11, R6, 0x1, R9, P2 ;  /* 0x00000001060b7824 */ /* 0x008fe400010e0609 */
        /* <DEDUP_REMOVED lines=10> */
[-C--:B----4-:R-:W-:Y:S02]  /*c520*/  LEA R10, P3, R16, R7.reuse, 0x2 ;  /* 0x00000007100a7211 */ /* 0x090fe400078610ff */
[----:B------:R-:W4:Y:S03]  /*c530*/  LDL R16, [R1+0x2b0] ;  /* 0x0002b00001107983 */ /* 0x000f260000100800 */
[----:B--2---:R-:W-:Y:S02]  /*c540*/  IMAD.X R11, R6, 0x1, R15, P3 ;  /* 0x00000001060b7824 */ /* 0x004fe400018e060f */
[----:B------:R-:W2:Y:S04]  /*c550*/  LDL R15, [R1+0x30c] ;  /* 0x00030c00010f7983 */ /* 0x000ea80000100800 */
        /* <DEDUP_REMOVED lines=50> */
[----:B------:R-:W-:Y:S02]  /*c880*/  LEA R10, P3, R140, R7, 0x2 ;  /* 0x000000078c0a7211 */ /* 0x000fe400078610ff */
[----:B------:R-:W-:Y:S01]  /*c890*/  SEL R8, R8, RZ, !P0 ;  /* 0x000000ff08087207 */ /* 0x000fe20004000000 */
[----:B------:R-:W2:Y:S02]  /*c8a0*/  LDL R140, [R1+0x29c] ;  /* 0x00029c00018c7983 */ /* 0x000ea40000100800 */
[----:B------:R-:W-:Y:S01]  /*c8b0*/  IMAD.X R11, R6, 0x1, R139, P3 ;  /* 0x00000001060b7824 */ /* 0x000fe200018e068b */
[----:B------:R-:W-:Y:S01]  /*c8c0*/  ISETP.NE.U32.AND P1, PT, R8, RZ, PT ;  /* 0x000000ff0800720c */ /* 0x000fe20003f25070 */
[----:B------:R-:W2:Y:S01]  /*c8d0*/  LDL R139, [R1+0x2f4] ;  /* 0x0002f400018b7983 */ /* 0x000ea20000100800 */
[----:B------:R-:W-:-:S03]  /*c8e0*/  VIADD R8, R138, UR4 ;  /* 0x000000048a087c36 */ /* 0x000fc60008000000 */
[----:B------:R-:W2:Y:S04]  /*c8f0*/  LDL R138, [R1+0x378] ;  /* 0x00037800018a7983 */ /* 0x000ea80000100800 */
[----:B------:R1:W-:Y:S02]  /*c900*/  LDGSTS.E [R8+0x18000], desc[UR16][R10.64], P2 ;  /* 0x180000000a087fae */ /* 0x0003e40009121850 */
[----:B-1----:R-:W-:Y:S02]  /*c910*/  LEA R10, P2, R137, R7, 0x2 ;  /* 0x00000007890a7211 */ /* 0x002fe400078410ff */
[----:B------:R-:W2:Y:S03]  /*c920*/  LDL R137, [R1+0x298] ;  /* 0x0002980001897983 */ /* 0x000ea60000100800 */
[----:B---3--:R-:W-:-:S02]  /*c930*/  IMAD.X R11, R6, 0x1, R9, P2 ;  /* 0x00000001060b7824 */ /* 0x008fc400010e0609 */
        /* <DEDUP_REMOVED lines=25> */
[----:B------:R-:W-:-:S04]  /*cad0*/  SEL R8, RZ, 0x4, !P1 ;  /* 0x00000004ff087807 */ /* 0x000fc80004800000 */
[----:B------:R-:W-:Y:S02]  /*cae0*/  SEL R8, R8, RZ, !P0 ;  /* 0x000000ff08087207 */ /* 0x000fe40004000000 */
[-C--:B------:R-:W-:Y:S02]  /*caf0*/  LEA R10, P3, R140, R7.reuse, 0x2 ;  /* 0x000000078c0a7211 */ /* 0x080fe400078610ff */
[----:B------:R-:W2:Y:S01]  /*cb00*/  LDL R140, [R1+0x264] ;  /* 0x00026400018c7983 */ /* 0x000ea20000100800 */
[----:B------:R-:W-:Y:S02]  /*cb10*/  ISETP.NE.U32.AND P1, PT, R8, RZ, PT ;  /* 0x000000ff0800720c */ /* 0x000fe40003f25070 */
[----:B------:R-:W-:Y:S02]  /*cb20*/  IMAD.X R11, R6, 0x1, R139, P3 ;  /* 0x00000001060b7824 */ /* 0x000fe400018e068b */
        /* <DEDUP_REMOVED lines=34> */
[----:B------:R-:W-:Y:S02]  /*cd50*/  LEA R10, P3, R140, R7, 0x2 ;  /* 0x000000078c0a7211 */ /* 0x000fe400078610ff */
[----:B------:R-:W2:Y:S01]  /*cd60*/  LDL R140, [R1+0x260] ;  /* 0x00026000018c7983 */ /* 0x000ea20000100800 */
[----:B------:R-:W-:Y:S02]  /*cd70*/  ISETP.NE.U32.AND P1, PT, R8, RZ, PT ;  /* 0x000000ff0800720c */ /* 0x000fe40003f25070 */
[----:B------:R-:W-:Y:S02]  /*cd80*/  IMAD.X R11, R6, 0x1, R139, P3 ;  /* 0x00000001060b7824 */ /* 0x000fe400018e068b */
        /* <DEDUP_REMOVED lines=65> */
[----:B------:R-:W-:-:S03]  /*d1a0*/  ISETP.GT.AND P1, PT, R5, 0x1c, PT ;  /* 0x0000001c0500780c */ /* 0x000fc60003f24270 */
[----:B------:R-:W2:Y:S01]  /*d1b0*/  LDL.LU R148, [R1+0x24c] ;  /* 0x00024c0001947983 */ /* 0x000ea20000300800 */
[----:B-1----:R-:W-:Y:S02]  /*d1c0*/  SEL R8, RZ, 0x4, !P1 ;  /* 0x00000004ff087807 */ /* 0x002fe40004800000 */
[----:B------:R-:W-:Y:S02]  /*d1d0*/  ISETP.GT.AND P1, PT, R5, 0x1d, PT ;  /* 0x0000001d0500780c */ /* 0x000fe40003f24270 */
[----:B------:R-:W-:-:S04]  /*d1e0*/  SEL R8, R8, RZ, !P0 ;  /* 0x000000ff08087207 */ /* 0x000fc80004000000 */
[----:B------:R-:W-:Y:S02]  /*d1f0*/  ISETP.NE.U32.AND P2, PT, R8, RZ, PT ;  /* 0x000000ff0800720c */ /* 0x000fe40003f45070 */
[----:B------:R-:W-:Y:S02]  /*d200*/  SEL R8, RZ, 0x4, !P1 ;  /* 0x00000004ff087807 */ /* 0x000fe40004800000 */
[----:B------:R-:W-:Y:S02]  /*d210*/  LEA R10, P3, R140, R7, 0x2 ;  /* 0x000000078c0a7211 */ /* 0x000fe400078610ff */
[----:B------:R-:W-:-:S03]  /*d220*/  SEL R8, R8, RZ, !P0 ;  /* 0x000000ff08087207 */ /* 0x000fc60004000000 */
[----:B------:R-:W-:Y:S01]  /*d230*/  IMAD.X R11, R6, 0x1, R139, P3 ;  /* 0x00000001060b7824 */ /* 0x000fe200018e068b */
[----:B------:R-:W-:Y:S01]  /*d240*/  ISETP.NE.U32.AND P1, PT, R8, RZ, PT ;  /* 0x000000ff0800720c */ /* 0x000fe20003f25070 */
[----:B------:R-:W-:-:S05]  /*d250*/  VIADD R8, R138, UR4 ;  /* 0x000000048a087c36 */ /* 0x000fca0008000000 */
[----:B------:R1:W-:Y:S02]  /*d260*/  LDGSTS.E [R8+0x18000], desc[UR16][R10.64], P2 ;  /* 0x180000000a087fae */ /* 0x0003e40009121850 */
[----:B-1----:R-:W-:-:S05]  /*d270*/  LEA R10, P2, R137, R7, 0x2 ;  /* 0x00000007890a7211 */ /* 0x002fca00078410ff */
[----:B---3--:R-:W-:Y:S02]  /*d280*/  IMAD.X R11, R6, 0x1, R9, P2 ;  /* 0x00000001060b7824 */ /* 0x008fe400010e0609 */
[----:B------:R-:W3:Y:S04]  /*d290*/  LDL.LU R9, [R1+0x248] ;  /* 0x0002480001097983 */ /* 0x000ee80000300800 */
[----:B------:R1:W-:Y:S01]  /*d2a0*/  LDGSTS.E [R8+0x18004], desc[UR16][R10.64], P1 ;  /* 0x180040000a087fae */ /* 0x0003e20008921850 */
[----:B------:R-:W-:-:S03]  /*d2b0*/  ISETP.GT.AND P1, PT, R5, 0x1e, PT ;  /* 0x0000001e0500780c */ /* 0x000fc60003f24270 */
[----:B------:R-:W3:Y:S01]  /*d2c0*/  LDL.LU R142, [R1+0x22c] ;  /* 0x00022c00018e7983 */ /* 0x000ee20000300800 */
[----:B------:R-:W-:-:S03]  /*d2d0*/  ULEA UR4, UR13, UR12, 0xf ;  /* 0x0000000c0d047291 */ /* 0x000fc6000f8e783f */
[----:B------:R-:W3:Y:S01]  /*d2e0*/  LDL.LU R145, [R1+0x23c] ;  /* 0x00023c0001917983 */ /* 0x000ee20000300800 */
[----:B-1----:R-:W-:-:S03]  /*d2f0*/  SEL R10, RZ, 0x4, !P1 ;  /* 0x00000004ff0a7807 */ /* 0x002fc60004800000 */
[----:B------:R-:W3:Y:S01]  /*d300*/  LDL.LU R149, [R1+0x218] ;  /* 0x0002180001957983 */ /* 0x000ee20000300800 */
[----:B------:R-:W-:Y:S02]  /*d310*/  ISETP.GT.AND P1, PT, R5, 0x1f, PT ;  /* 0x0000001f0500780c */ /* 0x000fe40003f24270 */
[----:B------:R-:W-:Y:S01]  /*d320*/  SEL R10, R10, RZ, !P0 ;  /* 0x000000ff0a0a7207 */ /* 0x000fe20004000000 */
[----:B------:R-:W3:Y:S03]  /*d330*/  LDL.LU R151, [R1+0x228] ;  /* 0x0002280001977983 */ /* 0x000ee60000300800 */
[----:B------:R-:W-:Y:S01]  /*d340*/  ISETP.NE.U32.AND P2, PT, R10, RZ, PT ;  /* 0x000000ff0a00720c */ /* 0x000fe20003f45070 */
[----:B------:R-:W3:Y:S01]  /*d350*/  LDL.LU R137, [R1+0x204] ;  /* 0x0002040001897983 */ /* 0x000ee20000300800 */
[----:B------:R-:W-:-:S03]  /*d360*/  SEL R10, RZ, 0x4, !P1 ;  /* 0x00000004ff0a7807 */ /* 0x000fc60004800000 */
[----:B------:R-:W3:Y:S01]  /*d370*/  LDL.LU R138, [R1+0x20c] ;  /* 0x00020c00018a7983 */ /* 0x000ee20000300800 */
[----:B------:R-:W-:-:S03]  /*d380*/  SEL R10, R10, RZ, !P0 ;  /* 0x000000ff0a0a7207 */ /* 0x000fc60004000000 */
[----:B------:R-:W3:Y:S01]  /*d390*/  LDL.LU R139, [R1+0x214] ;  /* 0x00021400018b7983 */ /* 0x000ee20000300800 */
[----:B------:R-:W-:-:S03]  /*d3a0*/  ISETP.NE.U32.AND P1, PT, R10, RZ, PT ;  /* 0x000000ff0a00720c */ /* 0x000fc60003f25070 */
[----:B------:R-:W3:Y:S01]  /*d3b0*/  LDL.LU R140, [R1+0x21c] ;  /* 0x00021c00018c7983 */ /* 0x000ee20000300800 */
[----:B----4-:R-:W-:-:S03]  /*d3c0*/  LEA R10, P3, R16, R7, 0x2 ;  /* 0x00000007100a7211 */ /* 0x010fc600078610ff */
[----:B------:R-:W4:Y:S04]  /*d3d0*/  LDL.LU R141, [R1+0x224] ;  /* 0x00022400018d7983 */ /* 0x000f280000300800 */
[----:B------:R-:W4:Y:S04]  /*d3e0*/  LDL.LU R143, [R1+0x234] ;  /* 0x00023400018f7983 */ /* 0x000f280000300800 */
[----:B------:R-:W4:Y:S01]  /*d3f0*/  LDL.LU R144, [R1+0x200] ;  /* 0x0002000001907983 */ /* 0x000f220000300800 */
[----:B--2---:R-:W-:Y:S02]  /*d400*/  IMAD.X R11, R6, 0x1, R12, P3 ;  /* 0x00000001060b7824 */ /* 0x004fe400018e060c */
[----:B------:R-:W1:Y:S03]  /*d410*/  S2R R12, SR_TID.X ;  /* 0x00000000000c7919 */ /* 0x000e660000002100 */
[----:B------:R2:W-:Y:S02]  /*d420*/  LDGSTS.E [R8+0x18008], desc[UR16][R10.64], P2 ;  /* 0x180080000a087fae */ /* 0x0005e40009121850 */
[----:B--2---:R-:W-:-:S05]  /*d430*/  LEA R10, P2, R15, R7, 0x2 ;  /* 0x000000070f0a7211 */ /* 0x004fca00078410ff */
[----:B------:R-:W-:-:S05]  /*d440*/  IMAD.X R11, R6, 0x1, R13, P2 ;  /* 0x00000001060b7824 */ /* 0x000fca00010e060d */
[----:B------:R2:W-:Y:S01]  /*d450*/  LDGSTS.E [R8+0x1800c], desc[UR16][R10.64], P1 ;  /* 0x1800c0000a087fae */ /* 0x0005e20008921850 */
[----:B-1----:R-:W-:Y:S01]  /*d460*/  LOP3.LUT R12, R12, 0x1f, RZ, 0xc0, !PT ;  /* 0x0000001f0c0c7812 */ /* 0x002fe200078ec0ff */
[----:B------:R-:W1:Y:S03]  /*d470*/  S2R R13, SR_TID.X ;  /* 0x00000000000d7919 */ /* 0x000e660000002100 */
[----:B------:R-:W-:Y:S01]  /*d480*/  ISETP.GE.AND P1, PT, R12, R5, PT ;  /* 0x000000050c00720c */ /* 0x000fe20003f26270 */
[----:B------:R-:W0:Y:S01]  /*d490*/  LDGDEPBAR ;  /* 0x00000000000079af */ /* 0x000e220000000000 */
[----:B------:R-:W1:Y:S02]  /*d4a0*/  S2R R12, SR_TID.X ;  /* 0x00000000000c7919 */ /* 0x000e640000002100 */
[----:B--2---:R-:W-:-:S04]  /*d4b0*/  SEL R8, RZ, 0x4, P1 ;  /* 0x00000004ff087807 */ /* 0x004fc80000800000 */
[----:B------:R-:W-:-:S04]  /*d4c0*/  SEL R8, R8, RZ, !P0 ;  /* 0x000000ff08087207 */ /* 0x000fc80004000000 */
[----:B------:R-:W-:Y:S02]  /*d4d0*/  ISETP.NE.U32.AND P0, PT, R8, RZ, PT ;  /* 0x000000ff0800720c */ /* 0x000fe40003f05070 */
[----:B-1----:R-:W-:Y:S02]  /*d4e0*/  LOP3.LUT R13, R13, 0x60, RZ, 0xc0, !PT ;  /* 0x000000600d0d7812 */ /* 0x002fe400078ec0ff */
[----:B------:R-:W-:Y:S02]  /*d4f0*/  LOP3.LUT R12, R12, 0x7f, RZ, 0xc0, !PT ;  /* 0x0000007f0c0c7812 */ /* 0x000fe400078ec0ff */
[----:B------:R-:W-:-:S03]  /*d500*/  SHF.R.U32.HI R16, RZ, 0x1, R13 ;  /* 0x00000001ff107819 */ /* 0x000fc6000001160d */
[----:B------:R-:W-:Y:S01]  /*d510*/  IMAD.SHL.U32 R15, R12, 0x4, RZ ;  /* 0x000000040c0f7824 */ /* 0x000fe200078e00ff */
[----:B------:R-:W-:-:S04]  /*d520*/  IADD3 R12, P1, R0, R148, RZ ;  /* 0x00000094000c7210 */ /* 0x000fc80007f3e0ff */
[----:B------:R-:W-:Y:S02]  /*d530*/  LOP3.LUT R15, R15, R16, RZ, 0x3c, !PT ;  /* 0x000000100f0f7212 */ /* 0x000fe400078e3cff */
[----:B------:R-:W2:Y:S03]  /*d540*/  LDL.LU R16, [R1+0x208] ;  /* 0x0002080001107983 */ /* 0x000ea60000300800 */
[----:B------:R-:W-:Y:S01]  /*d550*/  VIADD R8, R15, UR4 ;  /* 0x000000040f087c36 */ /* 0x000fe20008000000 */
[----:B------:R-:W4:Y:S04]  /*d560*/  LDL.LU R146, [R1+0x244] ;  /* 0x0002440001927983 */ /* 0x000f280000300800 */
[----:B------:R-:W4:Y:S04]  /*d570*/  LDL.LU R147, [R1+0x210] ;  /* 0x0002100001937983 */ /* 0x000f280000300800 */
[----:B------:R-:W4:Y:S04]  /*d580*/  LDL.LU R150, [R1+0x220] ;  /* 0x0002200001967983 */ /* 0x000f280000300800 */
[----:B------:R-:W4:Y:S01]  /*d590*/  LDL.LU R15, [R1+0x230] ;  /* 0x00023000010f7983 */ /* 0x000f220000300800 */
[----:B---3--:R-:W-:-:S05]  /*d5a0*/  IMAD.X R13, R9, 0x1, R2, P1 ;  /* 0x00000001090d7824 */ /* 0x008fca00008e0602 */
[----:B------:R-:W-:Y:S04]  /*d5b0*/  LDGSTS.E [R8], desc[UR16][R12.64], P0 ;  /* 0x000000000c087fae */ /* 0x000fe80008121850 */
[----:B------:R-:W3:Y:S01]  /*d5c0*/  LDL.LU R12, [R1+0x238] ;  /* 0x00023800010c7983 */ /* 0x000ee20000300800 */
[----:B------:R-:W-:-:S03]  /*d5d0*/  IADD3 R10, P1, R0, R145, RZ ;  /* 0x00000091000a7210 */ /* 0x000fc60007f3e0ff */
[----:B------:R-:W4:Y:S02]  /*d5e0*/  LDL.LU R13, [R1+0x240] ;  /* 0x00024000010d7983 */ /* 0x000f240000300800 */
[----:B---3--:R-:W-:-:S05]  /*d5f0*/  IMAD.X R11, R12, 0x1, R2, P1 ;  /* 0x000000010c0b7824 */ /* 0x008fca00008e0602 */
[----:B------:R1:W-:Y:S02]  /*d600*/  LDGSTS.E [R8+0x400], desc[UR16][R10.64], P0 ;  /* 0x004000000a087fae */ /* 0x0003e40008121850 */
[----:B-1----:R-:W-:-:S05]  /*d610*/  IADD3 R10, P1, R0, R142, RZ ;  /* 0x0000008e000a7210 */ /* 0x002fca0007f3e0ff */
[----:B------:R-:W-:-:S05]  /*d620*/  IMAD.X R11, R151, 0x1, R2, P1 ;  /* 0x00000001970b7824 */ /* 0x000fca00008e0602 */
[----:B------:R1:W-:Y:S02]  /*d630*/  LDGSTS.E [R8+0x800], desc[UR16][R10.64], P0 ;  /* 0x008000000a087fae */ /* 0x0003e40008121850 */
[----:B-1----:R-:W-:-:S05]  /*d640*/  IADD3 R10, P1, R0, R140, RZ ;  /* 0x0000008c000a7210 */ /* 0x002fca0007f3e0ff */
[----:B------:R-:W-:-:S05]  /*d650*/  IMAD.X R11, R149, 0x1, R2, P1 ;  /* 0x00000001950b7824 */ /* 0x000fca00008e0602 */
[----:B------:R1:W-:Y:S02]  /*d660*/  LDGSTS.E [R8+0xc00], desc[UR16][R10.64], P0 ;  /* 0x00c000000a087fae */ /* 0x0003e40008121850 */
[----:B-1----:R-:W-:-:S05]  /*d670*/  IADD3 R10, P1, R0, R138, RZ ;  /* 0x0000008a000a7210 */ /* 0x002fca0007f3e0ff */
[----:B--2---:R-:W-:-:S05]  /*d680*/  IMAD.X R11, R16, 0x1, R2, P1 ;  /* 0x00000001100b7824 */ /* 0x004fca00008e0602 */
        /* <DEDUP_REMOVED lines=81> */
[----:B------:R4:W-:Y:S04]  /*dba0*/  LDGSTS.E [R8+0x7c00], desc[UR16][R10.64], P0 ;  /* 0x07c000000a087fae */ /* 0x0009e80008121850 */
[----:B------:R-:W2:Y:S01]  /*dbb0*/  LDL R8, [R1+0x360] ;  /* 0x0003600001087983 */ /* 0x000ea20000100800 */
[----:B----4-:R-:W-:-:S05]  /*dbc0*/  IADD3 R10, P1, R0, R146, RZ ;  /* 0x00000092000a7210 */ /* 0x010fca0007f3e0ff */
[----:B------:R-:W-:Y:S02]  /*dbd0*/  IMAD.X R11, R13, 0x1, R2, P1 ;  /* 0x000000010d0b7824 */ /* 0x000fe400008e0602 */
[----:B--2---:R-:W-:-:S05]  /*dbe0*/  VIADD R8, R8, UR4 ;  /* 0x0000000408087c36 */ /* 0x004fca0008000000 */
        /* <DEDUP_REMOVED lines=90> */
[----:B------:R1:W-:Y:S01]  /*e190*/  LDGSTS.E [R8+0x7a00], desc[UR16][R10.64], P0 ;  /* 0x07a000000a087fae */ /* 0x0003e20008121850 */
[-C--:B------:R-:W-:Y:S02]  /*e1a0*/  IADD3 R20, P6, R20, R4.reuse, RZ ;  /* 0x0000000414147210 */ /* 0x080fe40007fde0ff */
[----:B------:R-:W-:Y:S02]  /*e1b0*/  IADD3 R156, P3, R156, R4, RZ ;  /* 0x000000049c9c7210 */ /* 0x000fe40007f7e0ff */
[----:B-1----:R-:W-:Y:S02]  /*e1c0*/  IADD3 R10, P1, R0, R18, RZ ;  /* 0x00000012000a7210 */ /* 0x002fe40007f3e0ff */
[----:B------:R-:W-:-:S03]  /*e1d0*/  IADD3 R18, P5, R18, R4, RZ ;  /* 0x0000000412127210 */ /* 0x000fc60007fbe0ff */
[C---:B------:R-:W-:Y:S01]  /*e1e0*/  IMAD.X R11, R17.reuse, 0x1, R2, P1 ;  /* 0x00000001110b7824 */ /* 0x040fe200008e0602 */
[-C--:B------:R-:W-:Y:S01]  /*e1f0*/  IADD3 R158, P4, R158, R4.reuse, RZ ;  /* 0x000000049e9e7210 */ /* 0x080fe20007f9e0ff */
[--C-:B------:R-:W-:Y:S01]  /*e200*/  IMAD.X R17, R17, 0x1, R3.reuse, P5 ;  /* 0x0000000111117824 */ /* 0x100fe200028e0603 */
[-C--:B------:R-:W-:Y:S02]  /*e210*/  IADD3 R160, P5, R160, R4.reuse, RZ ;  /* 0x00000004a0a07210 */ /* 0x080fe40007fbe0ff */
[----:B------:R1:W-:Y:S01]  /*e220*/  LDGSTS.E [R8+0x7e00], desc[UR16][R10.64], P0 ;  /* 0x07e000000a087fae */ /* 0x0003e20008121850 */
[-C--:B------:R-:W-:Y:S01]  /*e230*/  IADD3 R22, P0, R22, R4.reuse, RZ ;  /* 0x0000000416167210 */ /* 0x080fe20007f1e0ff */
[--C-:B------:R-:W-:Y:S01]  /*e240*/  IMAD.X R19, R19, 0x1, R3.reuse, P6 ;  /* 0x0000000113137824 */ /* 0x100fe200030e0603 */
        /* <DEDUP_REMOVED lines=95> */
[----:B------:R2:W-:Y:S01]  /*e840*/  STL [R1+0x204], R137 ;  /* 0x0002048901007387 */ /* 0x0005e20000100800 */
[-C--:B------:R-:W-:Y:S01]  /*e850*/  IADD3 R139, P5, R139, R4.reuse, RZ ;  /* 0x000000048b8b7210 */ /* 0x080fe20007fbe0ff */
[--C-:B------:R-:W-:Y:S01]  /*e860*/  IMAD.X R245, R245, 0x1, R3.reuse, P6 ;  /* 0x00000001f5f57824 */ /* 0x100fe200030e0603 */
[-C--:B------:R-:W-:Y:S01]  /*e870*/  IADD3 R250, P1, R250, R4.reuse, RZ ;  /* 0x00000004fafa7210 */ /* 0x080fe20007f3e0ff */
[--C-:B------:R-:W-:Y:S01]  /*e880*/  IMAD.X R237, R237, 0x1, R3.reuse, P2 ;  /* 0x00000001eded7824 */ /* 0x100fe200010e0603 */
[-C--:B------:R-:W-:Y:S01]  /*e890*/  IADD3 R140, P6, R140, R4.reuse, RZ ;  /* 0x000000048c8c7210 */ /* 0x080fe20007fde0ff */
[----:B------:R-:W-:Y:S01]  /*e8a0*/  IMAD.X R247, R247, 0x1, R3, P0 ;  /* 0x00000001f7f77824 */ /* 0x000fe200000e0603 */
[-C--:B------:R-:W-:Y:S01]  /*e8b0*/  IADD3 R252, P2, R252, R4.reuse, RZ ;  /* 0x00000004fcfc7210 */ /* 0x080fe20007f5e0ff */
[----:B------:R-:W-:Y:S01]  /*e8c0*/  VIADD R14, R14, 0x1 ;  /* 0x000000010e0e7836 */ /* 0x000fe20000000000 */
[----:B------:R-:W0:Y:S01]  /*e8d0*/  LDGDEPBAR ;  /* 0x00000000000079af */ /* 0x000e220000000000 */
[----:B------:R-:W-:-:S03]  /*e8e0*/  IADD3 R141, P0, R141, R4, RZ ;  /* 0x000000048d8d7210 */ /* 0x000fc60007f1e0ff */
[----:B--2---:R2:W5:Y:S01]  /*e8f0*/  LDL.LU R137, [R1+0x3cc] ;  /* 0x0003cc0001897983 */ /* 0x0045620000300800 */
[----:B------:R-:W-:-:S03]  /*e900*/  IMAD.X R249, R249, 0x1, R3, P1 ;  /* 0x00000001f9f97824 */ /* 0x000fc600008e0603 */
[----:B------:R3:W-:Y:S01]  /*e910*/  STL [R1+0x20c], R138 ;  /* 0x00020c8a01007387 */ /* 0x0007e20000100800 */
[-C--:B------:R-:W-:Y:S01]  /*e920*/  IADD3 R142, P1, R142, R4.reuse, RZ ;  /* 0x000000048e8e7210 */ /* 0x080fe20007f3e0ff */
[--C-:B------:R-:W-:Y:S01]  /*e930*/  IMAD.X R251, R251, 0x1, R3.reuse, P2 ;  /* 0x00000001fbfb7824 */ /* 0x100fe200010e0603 */
[-C--:B------:R-:W-:Y:S01]  /*e940*/  IADD3 R143, P2, R143, R4.reuse, RZ ;  /* 0x000000048f8f7210 */ /* 0x080fe20007f5e0ff */
[----:B---3--:R2:W5:Y:S04]  /*e950*/  LDL.LU R138, [R1+0x3c8] ;  /* 0x0003c800018a7983 */ /* 0x0085680000300800 */
[----:B------:R3:W-:Y:S01]  /*e960*/  STL [R1+0x214], R139 ;  /* 0x0002148b01007387 */ /* 0x0007e20000100800 */
[----:B------:R-:W-:Y:S01]  /*e970*/  IMAD.X R144, R144, 0x1, R3, P3 ;  /* 0x0000000190907824 */ /* 0x000fe200018e0603 */
[----:B------:R-:W-:-:S02]  /*e980*/  IADD3 R145, P3, R145, R4, RZ ;  /* 0x0000000491917210 */ /* 0x000fc40007f7e0ff */
[----:B---3--:R2:W5:Y:S04]  /*e990*/  LDL.LU R139, [R1+0x3c4] ;  /* 0x0003c400018b7983 */ /* 0x0085680000300800 */
[----:B------:R3:W-:Y:S01]  /*e9a0*/  STL [R1+0x21c], R140 ;  /* 0x00021c8c01007387 */ /* 0x0007e20000100800 */
[----:B------:R-:W-:-:S03]  /*e9b0*/  IMAD.X R16, R16, 0x1, R3, P4 ;  /* 0x0000000110107824 */ /* 0x000fc600020e0603 */
[----:B---3--:R2:W5:Y:S04]  /*e9c0*/  LDL.LU R140, [R1+0x3c0] ;  /* 0x0003c000018c7983 */ /* 0x0085680000300800 */
[----:B------:R-:W3:Y:S04]  /*e9d0*/  LDL R8, [R1+0x258] ;  /* 0x0002580001087983 */ /* 0x000ee80000100800 */
[----:B------:R4:W-:Y:S04]  /*e9e0*/  STL [R1+0x224], R141 ;  /* 0x0002248d01007387 */ /* 0x0009e80000100800 */
[----:B----4-:R2:W5:Y:S04]  /*e9f0*/  LDL.LU R141, [R1+0x3bc] ;  /* 0x0003bc00018d7983 */ /* 0x0105680000300800 */
        /* <DEDUP_REMOVED lines=9> */
[----:B----4-:R-:W1:Y:S01]  /*ea90*/  LDL.LU R16, [R1+0x3a8] ;  /* 0x0003a80001107983 */ /* 0x010e620000300800 */
[-C--:B------:R-:W-:Y:S01]  /*eaa0*/  IADD3 R146, P4, R146, R4.reuse, RZ ;  /* 0x0000000492927210 */ /* 0x080fe20007f9e0ff */
[--C-:B------:R-:W-:Y:S01]  /*eab0*/  IMAD.X R147, R147, 0x1, R3.reuse, P5 ;  /* 0x0000000193937824 */ /* 0x100fe200028e0603 */
[----:B------:R-:W-:Y:S01]  /*eac0*/  IADD3 R148, P5, R148, R4, RZ ;  /* 0x0000000494947210 */ /* 0x000fe20007fbe0ff */
[----:B------:R-:W-:-:S02]  /*ead0*/  IMAD.X R149, R149, 0x1, R3, P6 ;  /* 0x0000000195957824 */ /* 0x000fc400030e0603 */
[----:B------:R4:W-:Y:S01]  /*eae0*/  STL [R1+0x244], R146 ;  /* 0x0002449201007387 */ /* 0x0009e20000100800 */
[--C-:B------:R-:W-:Y:S02]  /*eaf0*/  IMAD.X R150, R150, 0x1, R3.reuse, P0 ;  /* 0x0000000196967824 */ /* 0x100fe400000e0603 */
[--C-:B------:R-:W-:Y:S01]  /*eb00*/  IMAD.X R151, R151, 0x1, R3.reuse, P1 ;  /* 0x0000000197977824 */ /* 0x100fe200008e0603 */
[----:B----4-:R2:W5:Y:S04]  /*eb10*/  LDL.LU R146, [R1+0x3a4] ;  /* 0x0003a40001927983 */ /* 0x0105680000300800 */
[----:B------:R4:W-:Y:S01]  /*eb20*/  STL [R1+0x210], R147 ;  /* 0x0002109301007387 */ /* 0x0009e20000100800 */
[--C-:B------:R-:W-:Y:S02]  /*eb30*/  IMAD.X R15, R15, 0x1, R3.reuse, P2 ;  /* 0x000000010f0f7824 */ /* 0x100fe400010e0603 */
[--C-:B------:R-:W-:Y:S01]  /*eb40*/  IMAD.X R9, R9, 0x1, R3.reuse, P5 ;  /* 0x0000000109097824 */ /* 0x100fe200028e0603 */
[----:B----4-:R2:W5:Y:S04]  /*eb50*/  LDL.LU R147, [R1+0x3a0] ;  /* 0x0003a00001937983 */ /* 0x0105680000300800 */
[----:B------:R4:W-:Y:S01]  /*eb60*/  STL [R1+0x24c], R148 ;  /* 0x00024c9401007387 */ /* 0x0009e20000100800 */
[----:B------:R-:W-:-:S02]  /*eb70*/  IMAD.X R12, R12, 0x1, R3, P3 ;  /* 0x000000010c0c7824 */ /* 0x000fc400018e0603 */
[----:B------:R-:W-:Y:S01]  /*eb80*/  IMAD.X R13, R13, 0x1, R3, P4 ;  /* 0x000000010d0d7824 */ /* 0x000fe200020e0603 */
        /* <DEDUP_REMOVED lines=10> */
[----:B------:R2:W-:Y:S04]  /*ec30*/  STL [R1+0x238], R12 ;  /* 0x0002380c01007387 */ /* 0x0005e80000100800 */
[----:B----4-:R2:W5:Y:S04]  /*ec40*/  LDL.LU R9, [R1+0x388] ;  /* 0x0003880001097983 */ /* 0x0105680000300800 */
[----:B------:R2:W-:Y:S01]  /*ec50*/  STL [R1+0x240], R13 ;  /* 0x0002400d01007387 */ /* 0x0005e20000100800 */
[----:B------:R-:W-:Y:S01]  /*ec60*/  VIADD R5, R5, 0xffffffe0 ;  /* 0xffffffe005057836 */ /* 0x000fe20000000000 */
[----:B---3--:R-:W-:-:S02]  /*ec70*/  ISETP.NE.U32.AND P0, PT, R8, R14, PT ;  /* 0x0000000e0800720c */ /* 0x008fc40003f05070 */
[----:B-1----:R-:W-:Y:S02]  /*ec80*/  SHF.R.S32.HI R8, RZ, 0x1f, R16 ;  /* 0x0000001fff087819 */ /* 0x002fe40000011410 */
[C---:B------:R-:W-:Y:S02]  /*ec90*/  LEA R7, P6, R16.reuse, R7, 0x2 ;  /* 0x0000000710077211 */ /* 0x040fe400078c10ff */
[----:B------:R-:W-:-:S05]  /*eca0*/  SHF.L.U64.HI R8, R16, 0x2, R8 ;  /* 0x0000000210087819 */ /* 0x000fca0000010208 */
[----:B------:R-:W-:Y:S02]  /*ecb0*/  IMAD.X R6, R6, 0x1, R8, P6 ;  /* 0x0000000106067824 */ /* 0x000fe400030e0608 */
[----:B--2---:R-:W-:Y:S05]  /*ecc0*/  @P0 BRA `(.L_x_1) ;  /* 0xffffffbc00940947 */ /* 0x004fea000383ffff */
.L_x_0:
[----:B------:R-:W2:Y:S01]  /*ecd0*/  LDL.LU R10, [R1+0x350] ;  /* 0x00035000010a7983 */ /* 0x000ea20000300800 */
[----:B------:R-:W-:-:S04]  /*ece0*/  DEPBAR.LE SB0, 0x0 ;  /* 0x000080000000791a */ /* 0x000fc80000000000 */
[----:B------:R-:W3:Y:S01]  /*ecf0*/  LDL.LU R11, [R1+0x354] ;  /* 0x00035400010b7983 */ /* 0x000ee20000300800 */
[----:B------:R-:W1:Y:S01]  /*ed00*/  S2R R0, SR_TID.X ;  /* 0x0000000000007919 */ /* 0x000e620000002100 */
[----:B------:R-:W-:Y:S01]  /*ed10*/  IMAD.MOV.U32 R14, RZ, RZ, R24 ;  /* 0x000000ffff0e7224 */ /* 0x000fe200078e0018 */
[----:B------:R-:W-:Y:S01]  /*ed20*/  ULDC UR5, c[0x0][0x22c] ;  /* 0x00008b0000057ab9 */ /* 0x000fe20000000800 */
[----:B-----5:R-:W-:Y:S01]  /*ed30*/  IMAD.MOV.U32 R15, RZ, RZ, R26 ;  /* 0x000000ffff0f7224 */ /* 0x020fe200078e001a */
[----:B------:R-:W2:Y:S01]  /*ed40*/  LDL.LU R8, [R1+0x35c] ;  /* 0x00035c0001087983 */ /* 0x000ea20000300800 */
[----:B------:R-:W-:Y:S01]  /*ed50*/  IMAD.MOV.U32 R6, RZ, RZ, R25 ;  /* 0x000000ffff067224 */ /* 0x000fe200078e0019 */
[----:B------:R-:W-:Y:S01]  /*ed60*/  ULDC UR4, c[0x0][0x22c] ;  /* 0x00008b0000047ab9 */ /* 0x000fe20000000800 */
[----:B------:R-:W-:Y:S01]  /*ed70*/  IMAD.MOV.U32 R7, RZ, RZ, R27 ;  /* 0x000000ffff077224 */ /* 0x000fe200078e001b */
[----:B------:R-:W4:Y:S01]  /*ed80*/  LDL.LU R12, [R1] ;  /* 0x00000000010c7983 */ /* 0x000f220000300800 */
[----:B------:R-:W-:Y:S01]  /*ed90*/  IMAD.MOV.U32 R22, RZ, RZ, R41 ;  /* 0x000000ffff167224 */ /* 0x000fe200078e0029 */
[----:B------:R-:W-:Y:S01]  /*eda0*/  ULDC.64 UR6, c[0x0][0x220] ;  /* 0x0000880000067ab9 */ /* 0x000fe20000000a00 */
[----:B------:R-:W-:Y:S01]  /*edb0*/  VIADD R3, R9, 0x1 ;  /* 0x0000000109037836 */ /* 0x000fe20000000000 */
[----:B------:R-:W4:Y:S04]  /*edc0*/  LDL.LU R13, [R1+0x8] ;  /* 0x00000800010d7983 */ /* 0x000f280000300800 */
[----:B------:R-:W4:Y:S04]  /*edd0*/  LDL.LU R4, [R1+0x4] ;  /* 0x0000040001047983 */ /* 0x000f280000300800 */
[----:B------:R-:W4:Y:S01]  /*ede0*/  LDL.LU R5, [R1+0xc] ;  /* 0x00000c0001057983 */ /* 0x000f220000300800 */
[----:B-1----:R-:W-:-:S02]  /*edf0*/  IMAD.SHL.U32 R2, R0, 0x10, RZ ;  /* 0x0000001000027824 */ /* 0x002fc400078e00ff */
[----:B------:R-:W-:-:S03]  /*ee00*/  IMAD.SHL.U32 R0, R0, 0x40, RZ ;  /* 0x0000004000007824 */ /* 0x000fc600078e00ff */
[----:B------:R-:W-:Y:S02]  /*ee10*/  LOP3.LUT R2, R2, 0xf0, RZ, 0xc0, !PT ;  /* 0x000000f002027812 */ /* 0x000fe400078ec0ff */
[----:B------:R-:W-:-:S04]  /*ee20*/  LOP3.LUT R0, R0, 0x400, RZ, 0xc0, !PT ;  /* 0x0000040000007812 */ /* 0x000fc800078ec0ff */
[----:B------:R-:W-:Y:S01]  /*ee30*/  IADD3 R0, R0, UR12, R2 ;  /* 0x0000000c00007c10 */ /* 0x000fe2000fffe002 */
[----:B------:R-:W-:Y:S02]  /*ee40*/  IMAD.MOV.U32 R23, RZ, RZ, R43 ;  /* 0x000000ffff177224 */ /* 0x000fe400078e002b */
[----:B------:R-:W-:Y:S02]  /*ee50*/  IMAD.MOV.U32 R154, RZ, RZ, R61 ;  /* 0x000000ffff9a7224 */ /* 0x000fe400078e003d */
[----:B------:R-:W-:Y:S02]  /*ee60*/  IMAD.MOV.U32 R155, RZ, RZ, R63 ;  /* 0x000000ffff9b7224 */ /* 0x000fe400078e003f */
[----:B------:R-:W-:Y:S02]  /*ee70*/  IMAD.MOV.U32 R158, RZ, RZ, R65 ;  /* 0x000000ffff9e7224 */ /* 0x000fe400078e0041 */
[----:B------:R-:W-:Y:S02]  /*ee80*/  IMAD.MOV.U32 R159, RZ, RZ, R67 ;  /* 0x000000ffff9f7224 */ /* 0x000fe400078e0043 */
[----:B------:R-:W-:-:S02]  /*ee90*/  IMAD.MOV.U32 R162, RZ, RZ, R69 ;  /* 0x000000ffffa27224 */ /* 0x000fc400078e0045 */
        /* <DEDUP_REMOVED lines=39> */
[----:B------:R-:W-:Y:S01]  /*f110*/  VIADD R2, R9, 0x2 ;  /* 0x0000000209027836 */ /* 0x000fe20000000000 */
[----:B------:R-:W-:Y:S01]  /*f120*/  BAR.SYNC.DEFER_BLOCKING 0x0 ;  /* 0x0000000000007b1d */ /* 0x000fe20000010000 */
[----:B--2---:R-:W-:-:S05]  /*f130*/  ISETP.GE.AND P0, PT, R8, R10, PT ;  /* 0x0000000a0800720c */ /* 0x004fca0003f06270 */
[----:B------:R-:W1:Y:S01]  /*f140*/  S2R R10, SR_TID.X ;  /* 0x00000000000a7919 */ /* 0x000e620000002100 */
[----:B------:R-:W-:Y:S01]  /*f150*/  ISETP.LT.AND P3, PT, R2, UR5, !P0 ;  /* 0x0000000502007c0c */ /* 0x000fe2000c761270 */
[----:B------:R-:W-:Y:S01]  /*f160*/  VIADD R2, R9, 0x3 ;  /* 0x0000000309027836 */ /* 0x000fe20000000000 */
[----:B------:R-:W-:Y:S01]  /*f170*/  ISETP.LT.AND P4, PT, R3, UR4, !P0 ;  /* 0x0000000403007c0c */ /* 0x000fe2000c781270 */
[----:B------:R-:W-:Y:S01]  /*f180*/  VIADD R3, R9, 0x4 ;  /* 0x0000000409037836 */ /* 0x000fe20000000000 */
[----:B------:R-:W-:Y:S01]  /*f190*/  ULDC UR4, c[0x0][0x22c] ;  /* 0x00008b0000047ab9 */ /* 0x000fe20000000800 */
[----:B------:R-:W-:Y:S01]  /*f1a0*/  ULDC UR5, c[0x0][0x22c] ;  /* 0x00008b0000057ab9 */ /* 0x000fe20000000800 */
[----:B------:R-:W-:Y:S01]  /*f1b0*/  ISETP.LT.AND P2, PT, R2, UR4, !P0 ;  /* 0x0000000402007c0c */ /* 0x000fe2000c741270 */
[----:B------:R-:W-:Y:S01]  /*f1c0*/  ULDC UR4, c[0x0][0x244] ;  /* 0x0000910000047ab9 */ /* 0x000fe20000000800 */
[----:B------:R-:W-:Y:S02]  /*f1d0*/  ISETP.LT.AND P1, PT, R3, UR5, !P0 ;  /* 0x0000000503007c0c */ /* 0x000fe4000c721270 */
[----:B---3--:R-:W-:-:S02]  /*f1e0*/  ISETP.LT.AND P5, PT, R9, R11, !P0 ;  /* 0x0000000b0900720c */ /* 0x008fc400047a1270 */
[----:B-1----:R-:W-:Y:S01]  /*f1f0*/  LOP3.LUT R10, R10, 0x60, RZ, 0xc0, !PT ;  /* 0x000000600a0a7812 */ /* 0x002fe200078ec0ff */
[----:B------:R-:W-:Y:S01]  /*f200*/  IMAD R3, R8, UR4, RZ ;  /* 0x0000000408037c24 */ /* 0x000fe2000f8e02ff */
[----:B------:R-:W-:Y:S01]  /*f210*/  ULDC UR5, c[0x0][0x248] ;  /* 0x0000920000057ab9 */ /* 0x000fe20000000800 */
[----:B------:R-:W-:Y:S02]  /*f220*/  ULDC UR4, c[0x0][0x22c] ;  /* 0x00008b0000047ab9 */ /* 0x000fe40000000800 */
[----:B------:R-:W-:Y:S02]  /*f230*/  IMAD R0, R10, 0x8, R0 ;  /* 0x000000080a007824 */ /* 0x000fe400078e0200 */
[----:B------:R-:W1:Y:S03]  /*f240*/  S2R R10, SR_TID.X ;  /* 0x00000000000a7919 */ /* 0x000e660000002100 */
[----:B----4-:R-:W-:Y:S01]  /*f250*/  STSM.16.M88.4 [R0], R12 ;  /* 0x0000000c00007844 */ /* 0x010fe20000000200 */
[----:B-1----:R-:W-:-:S04]  /*f260*/  LOP3.LUT R10, R10, 0x7f, RZ, 0xc0, !PT ;  /* 0x0000007f0a0a7812 */ /* 0x002fc800078ec0ff */
[----:B------:R-:W-:Y:S01]  /*f270*/  LEA R252, R10, UR12, 0x4 ;  /* 0x0000000c0afc7c11 */ /* 0x000fe2000f8e20ff */
[----:B------:R-:W-:Y:S06]  /*f280*/  BAR.SYNC.DEFER_BLOCKING 0x0 ;  /* 0x0000000000007b1d */ /* 0x000fec0000010000 */
[----:B------:R-:W1:Y:S02]  /*f290*/  LDS.128 R12, [R252] ;  /* 0x00000000fc0c7984 */ /* 0x000e640000000c00 */
[----:B------:R-:W-:Y:S06]  /*f2a0*/  BAR.SYNC.DEFER_BLOCKING 0x0 ;  /* 0x0000000000007b1d */ /* 0x000fec0000010000 */
[----:B-1----:R1:W-:Y:S04]  /*f2b0*/  STL.64 [R1+0x200], R12 ;  /* 0x0002000c01007387 */ /* 0x0023e80000100a00 */
[----:B------:R-:W-:Y:S04]  /*f2c0*/  STL.64 [R1+0x208], R14 ;  /* 0x0002080e01007387 */ /* 0x000fe80000100a00 */
[----:B-1----:R-:W2:Y:S04]  /*f2d0*/  LDL.LU R12, [R1+0x10] ;  /* 0x00001000010c7983 */ /* 0x002ea80000300800 */
[----:B------:R-:W2:Y:S04]  /*f2e0*/  LDL.LU R13, [R1+0x18] ;  /* 0x00001800010d7983 */ /* 0x000ea80000300800 */
[----:B------:R1:W-:Y:S01]  /*f2f0*/  STSM.16.M88.4 [R0], R4 ;  /* 0x0000000400007844 */ /* 0x0003e20000000200 */
[----:B------:R-:W-:Y:S06]  /*f300*/  BAR.SYNC.DEFER_BLOCKING 0x0 ;  /* 0x0000000000007b1d */ /* 0x000fec0000010000 */
[----:B-1----:R-:W3:Y:S04]  /*f310*/  LDL.LU R4, [R1+0x14] ;  /* 0x0000140001047983 */ /* 0x002ee80000300800 */
[----:B------:R-:W3:Y:S04]  /*f320*/  LDL.LU R5, [R1+0x1c] ;  /* 0x00001c0001057983 */ /* 0x000ee80000300800 */
[----:B------:R-:W1:Y:S01]  /*f330*/  LDS.128 R16, [R252] ;  /* 0x00000000fc107984 */ /* 0x000e620000000c00 */
[----:B------:R-:W-:-:S02]  /*f340*/  IMAD.MOV.U32 R14, RZ, RZ, R28 ;  /* 0x000000ffff0e7224 */ /* 0x000fc400078e001c */
[----:B------:R-:W-:Y:S01]  /*f350*/  IMAD.MOV.U32 R15, RZ, RZ, R30 ;  /* 0x000000ffff0f7224 */ /* 0x000fe200078e001e */
[----:B------:R-:W-:Y:S06]  /*f360*/  BAR.SYNC.DEFER_BLOCKING 0x0 ;  /* 0x0000000000007b1d */ /* 0x000fec0000010000 */
[----:B-1----:R-:W-:Y:S04]  /*f370*/  STL.64 [R1], R16 ;  /* 0x0000001001007387 */ /* 0x002fe80000100a00 */
[----:B------:R-:W-:Y:S01]  /*f380*/  STL.64 [R1+0x8], R18 ;  /* 0x0000081201007387 */ /* 0x000fe20000100a00 */
[----:B------:R-:W-:-:S02]  /*f390*/  IMAD.MOV.U32 R6, RZ, RZ, R29 ;  /* 0x000000ffff067224 */ /* 0x000fc400078e001d */
[----:B------:R-:W-:Y:S01]  /*f3a0*/  IMAD.MOV.U32 R7, RZ, RZ, R31 ;  /* 0x000000ffff077224 */ /* 0x000fe200078e001f */
[----:B--2---:R-:W-:Y:S01]  /*f3b0*/  STSM.16.M88.4 [R0], R12 ;  /* 0x0000000c00007844 */ /* 0x004fe20000000200 */
[----:B------:R-:W-:Y:S06]  /*f3c0*/  BAR.SYNC.DEFER_BLOCKING 0x0 ;  /* 0x0000000000007b1d */ /* 0x000fec0000010000 */
[----:B------:R-:W1:Y:S02]  /*f3d0*/  LDS.128 R12, [R252] ;  /* 0x00000000fc0c7984 */ /* 0x000e640000000c00 */
[----:B------:R-:W-:Y:S06]  /*f3e0*/  BAR.SYNC.DEFER_BLOCKING 0x0 ;  /* 0x0000000000007b1d */ /* 0x000fec0000010000 */
[----:B-1----:R1:W-:Y:S04]  /*f3f0*/  STL.64 [R1+0x10], R12 ;  /* 0x0000100c01007387 */ /* 0x0023e80000100a00 */
[----:B------:R-:W-:Y:S04]  /*f400*/  STL.64 [R1+0x18], R14 ;  /* 0x0000180e01007387 */ /* 0x000fe80000100a00 */
[----:B-1----:R-:W2:Y:S04]  /*f410*/  LDL.LU R12, [R1+0x20] ;  /* 0x00002000010c7983 */ /* 0x002ea80000300800 */
[----:B------:R-:W2:Y:S04]  /*f420*/  LDL.LU R13, [R1+0x28] ;  /* 0x00002800010d7983 */ /* 0x000ea80000300800 */
[----:B---3--:R1:W-:Y:S01]  /*f430*/  STSM.16.M88.4 [R0], R4 ;  /* 0x0000000400007844 */ /* 0x0083e20000000200 */
[----:B------:R-:W-:Y:S06]  /*f440*/  BAR.SYNC.DEFER_BLOCKING 0x0 ;  /* 0x0000000000007b1d */ /* 0x000fec0000010000 */
[----:B-1----:R-:W3:Y:S04]  /*f450*/  LDL.LU R4, [R1+0x24] ;  /* 0x0000240001047983 */ /* 0x002ee80000300800 */
[----:B------:R-:W3:Y:S04]  /*f460*/  LDL.LU R5, [R1+0x2c] ;  /* 0x00002c0001057983 */ /* 0x000ee80000300800 */
[----:B------:R-:W1:Y:S01]  /*f470*/  LDS.128 R248, [R252] ;  /* 0x00000000fcf87984 */ /* 0x000e620000000c00 */
[----:B------:R-:W-:-:S02]  /*f480*/  IMAD.MOV.U32 R14, RZ, RZ, R32 ;  /* 0x000000ffff0e7224 */ /* 0x000fc400078e0020 */
[----:B------:R-:W-:Y:S01]  /*f490*/  IMAD.MOV.U32 R15, RZ, RZ, R34 ;  /* 0x000000ffff0f7224 */ /* 0x000fe200078e0022 */
[----:B------:R-:W-:Y:S01]  /*f4a0*/  BAR.SYNC.DEFER_BLOCKING 0x0 ;  /* 0x0000000000007b1d */ /* 0x000fe20000010000 */
[----:B------:R-:W-:Y:S02]  /*f4b0*/  IMAD.MOV.U32 R6, RZ, RZ, R33 ;  /* 0x000000ffff067224 */ /* 0x000fe400078e0021 */
[----:B------:R-:W-:-:S03]  /*f4c0*/  IMAD.MOV.U32 R7, RZ, RZ, R35 ;  /* 0x000000ffff077224 */ /* 0x000fc600078e0023 */
[----:B-1----:R-:W-:Y:S04]  /*f4d0*/  STL [R1+0x38c], R250 ;  /* 0x00038cfa01007387 */ /* 0x002fe80000100800 */
[----:B------:R-:W-:Y:S04]  /*f4e0*/  STL [R1+0x388], R251 ;  /* 0x000388fb01007387 */ /* 0x000fe80000100800 */
[----:B--2---:R-:W-:Y:S01]  /*f4f0*/  STSM.16.M88.4 [R0], R12 ;  /* 0x0000000c00007844 */ /* 0x004fe20000000200 */
[----:B------:R-:W-:Y:S06]  /*f500*/  BAR.SYNC.DEFER_BLOCKING 0x0 ;  /* 0x0000000000007b1d */ /* 0x000fec0000010000 */
[----:B------:R-:W1:Y:S02]  /*f510*/  LDS.128 R244, [R252] ;  /* 0x00000000fcf47984 */ /* 0x000e640000000c00 */
[----:B------:R-:W-:Y:S06]  /*f520*/  BAR.SYNC.DEFER_BLOCKING 0x0 ;  /* 0x0000000000007b1d */ /* 0x000fec0000010000 */
[----:B---3--:R2:W-:Y:S02]  /*f530*/  STSM.16.M88.4 [R0], R4 ;  /* 0x0000000400007844 */ /* 0x0085e40000000200 */
[----:B------:R-:W-:Y:S06]  /*f540*/  BAR.SYNC.DEFER_BLOCKING 0x0 ;  /* 0x0000000000007b1d */ /* 0x000fec0000010000 */
[----:B--2---:R-:W2:Y:S04]  /*f550*/  LDL.LU R4, [R1+0x30] ;  /* 0x0000300001047983 */ /* 0x004ea80000300800 */
[----:B------:R-:W2:Y:S04]  /*f560*/  LDL.LU R5, [R1+0x38] ;  /* 0x0000380001057983 */ /* 0x000ea80000300800 */
[----:B------:R-:W3:Y:S04]  /*f570*/  LDL.LU R12, [R1+0x34] ;  /* 0x00003400010c7983 */ /* 0x000ee80000300800 */
[----:B------:R-:W3:Y:S04]  /*f580*/  LDL.LU R13, [R1+0x3c] ;  /* 0x00003c00010d7983 */ /* 0x000ee80000300800 */
[----:B------:R-:W4:Y:S01]  /*f590*/  LDS.128 R16, [R252] ;  /* 0x00000000fc107984 */ /* 0x000f220000000c00 */
[----:B------:R-:W-:-:S02]  /*f5a0*/  IMAD.MOV.U32 R6, RZ, RZ, R36 ;  /* 0x000000ffff067224 */ /* 0x000fc400078e0024 */
[----:B------:R-:W-:Y:S01]  /*f5b0*/  IMAD.MOV.U32 R7, RZ, RZ, R38 ;  /* 0x000000ffff077224 */ /* 0x000fe200078e0026 */
[----:B------:R-:W-:Y:S01]  /*f5c0*/  BAR.SYNC.DEFER_BLOCKING 0x0 ;  /* 0x0000000000007b1d */ /* 0x000fe20000010000 */
[----:B------:R-:W-:Y:S02]  /*f5d0*/  IMAD.MOV.U32 R14, RZ, RZ, R37 ;  /* 0x000000ffff0e7224 */ /* 0x000fe400078e0025 */
[----:B------:R-:W-:-:S03]  /*f5e0*/  IMAD.MOV.U32 R15, RZ, RZ, R39 ;  /* 0x000000ffff0f7224 */ /* 0x000fc600078e0027 */
[----:B--2---:R-:W-:Y:S02]  /*f5f0*/  STSM.16.M88.4 [R0], R4 ;  /* 0x0000000400007844 */ /* 0x004fe40000000200 */
[----:B------:R-:W-:Y:S06]  /*f600*/  BAR.SYNC.DEFER_BLOCKING 0x0 ;  /* 0x0000000000007b1d */ /* 0x000fec0000010000 */
[----:B------:R-:W2:Y:S02]  /*f610*/  LDS.128 R4, [R252] ;  /* 0x00000000fc047984 */ /* 0x000ea40000000c00 */
[----:B------:R-:W-:Y:S06]  /*f620*/  BAR.SYNC.DEFER_BLOCKING 0x0 ;  /* 0x0000000000007b1d */ /* 0x000fec0000010000 */
[----:B---3--:R3:W-:Y:S02]  /*f630*/  STSM.16.M88.4 [R0], R12 ;  /* 0x0000000c00007844 */ /* 0x0087e40000000200 */
[----:B------:R-:W-:Y:S06]  /*f640*/  BAR.SYNC.DEFER_BLOCKING 0x0 ;  /* 0x0000000000007b1d */ /* 0x000fec0000010000 */
[----:B---3--:R-:W3:Y:S04]  /*f650*/  LDL.LU R12, [R1+0x40] ;  /* 0x00004000010c7983 */ /* 0x008ee80000300800 */
[----:B------:R-:W3:Y:S04]  /*f660*/  LDL.LU R13, [R1+0x48] ;  /* 0x00004800010d7983 */ /* 0x000ee80000300800 */
[----:B------:R-:W4:Y:S04]  /*f670*/  LDL.LU R20, [R1+0x44] ;  /* 0x0000440001147983 */ /* 0x000f280000300800 */
[----:B------:R-:W4:Y:S04]  /*f680*/  LDL.LU R21, [R1+0x4c] ;  /* 0x00004c0001157983 */ /* 0x000f280000300800 */
[----:B------:R-:W2:Y:S01]  /*f690*/  LDS.128 R24, [R252] ;  /* 0x00000000fc187984 */ /* 0x000ea20000000c00 */
[----:B------:R-:W-:-:S02]  /*f6a0*/  IMAD.MOV.U32 R14, RZ, RZ, R40 ;  /* 0x000000ffff0e7224 */ /* 0x000fc400078e0028 */
[----:B------:R-:W-:Y:S01]  /*f6b0*/  IMAD.MOV.U32 R15, RZ, RZ, R42 ;  /* 0x000000ffff0f7224 */ /* 0x000fe200078e002a */
[----:B------:R-:W-:Y:S06]  /*f6c0*/  BAR.SYNC.DEFER_BLOCKING 0x0 ;  /* 0x0000000000007b1d */ /* 0x000fec0000010000 */
[----:B---3--:R-:W-:Y:S02]  /*f6d0*/  STSM.16.M88.4 [R0], R12 ;  /* 0x0000000c00007844 */ /* 0x008fe40000000200 */
[----:B------:R-:W-:Y:S06]  /*f6e0*/  BAR.SYNC.DEFER_BLOCKING 0x0 ;  /* 0x0000000000007b1d */ /* 0x000fec0000010000 */
[----:B------:R-:W3:Y:S02]  /*f6f0*/  LDS.128 R12, [R252] ;  /* 0x00000000fc0c7984 */ /* 0x000ee40000000c00 */
[----:B------:R-:W-:Y:S06]  /*f700*/  BAR.SYNC.DEFER_BLOCKING 0x0 ;  /* 0x0000000000007b1d */ /* 0x000fec0000010000 */
[----:B----4-:R4:W-:Y:S02]  /*f710*/  STSM.16.M88.4 [R0], R20 ;  /* 0x0000001400007844 */ /* 0x0109e40000000200 */
[----:B------:R-:W-:Y:S06]  /*f720*/  BAR.SYNC.DEFER_BLOCKING 0x0 ;  /* 0x0000000000007b1d */ /* 0x000fec0000010000 */
[----:B----4-:R-:W4:Y:S04]  /*f730*/  LDL.LU R20, [R1+0x50] ;  /* 0x0000500001147983 */ /* 0x010f280000300800 */
[----:B------:R-:W4:Y:S04]  /*f740*/  LDL.LU R21, [R1+0x58] ;  /* 0x0000580001157983 */ /* 0x000f280000300800 */
[----:B------:R-:W2:Y:S04]  /*f750*/  LDL.LU R28, [R1+0x54] ;  /* 0x00005400011c7983 */ /* 0x000ea80000300800 */
[----:B------:R-:W2:Y:S04]  /*f760*/  LDL.LU R29, [R1+0x5c] ;  /* 0x00005c00011d7983 */ /* 0x000ea80000300800 */
[----:B------:R-:W3:Y:S01]  /*f770*/  LDS.128 R32, [R252] ;  /* 0x00000000fc207984 */ /* 0x000ee20000000c00 */
[----:B------:R-:W-:-:S02]  /*f780*/  IMAD.MOV.U32 R22, RZ, RZ, R44 ;  /* 0x000000ffff167224 */ /* 0x000fc400078e002c */
[----:B------:R-:W-:Y:S01]  /*f790*/  IMAD.MOV.U32 R23, RZ, RZ, R46 ;  /* 0x000000ffff177224 */ /* 0x000fe200078e002e */
[----:B------:R-:W-:Y:S01]  /*f7a0*/  BAR.SYNC.DEFER_BLOCKING 0x0 ;  /* 0x0000000000007b1d */ /* 0x000fe20000010000 */
[----:B------:R-:W-:Y:S02]  /*f7b0*/  IMAD.MOV.U32 R30, RZ, RZ, R45 ;  /* 0x000000ffff1e7224 */ /* 0x000fe400078e002d */
[----:B------:R-:W-:-:S03]  /*f7c0*/  IMAD.MOV.U32 R31, RZ, RZ, R47 ;  /* 0x000000ffff1f7224 */ /* 0x000fc600078e002f */
[----:B----4-:R-:W-:Y:S02]  /*f7d0*/  STSM.16.M88.4 [R0], R20 ;  /* 0x0000001400007844 */ /* 0x010fe40000000200 */
[----:B------:R-:W-:Y:S06]  /*f7e0*/  BAR.SYNC.DEFER_BLOCKING 0x0 ;  /* 0x0000000000007b1d */ /* 0x000fec0000010000 */
[----:B------:R-:W4:Y:S02]  /*f7f0*/  LDS.128 R20, [R252] ;  /* 0x00000000fc147984 */ /* 0x000f240000000c00 */
[----:B------:R-:W-:Y:S06]  /*f800*/  BAR.SYNC.DEFER_BLOCKING 0x0 ;  /* 0x0000000000007b1d */ /* 0x000fec0000010000 */
[----:B--2---:R2:W-:Y:S02]  /*f810*/  STSM.16.M88.4 [R0], R28 ;  /* 0x0000001c00007844 */ /* 0x0045e40000000200 */
        /* <DEDUP_REMOVED lines=24> */
[----:B------:R-:W-:Y:S01]  /*f9a0*/  BAR.SYNC.DEFER_BLOCKING 0x0 ;  /* 0x0000000000007b1d */ /* 0x000fe20000010000 */
[----:B------:R-:W-:Y:S02]  /*f9b0*/  IMAD.MOV.U32 R46, RZ, RZ, R53 ;  /* 0x000000ffff2e7224 */ /* 0x000fe400078e0035 */
[----:B------:R-:W-:-:S03]  /*f9c0*/  IMAD.MOV.U32 R47, RZ, RZ, R55 ;  /* 0x000000ffff2f7224 */ /* 0x000fc600078e0037 */
[----:B---3--:R-:W-:Y:S02]  /*f9d0*/  STSM.16.M88.4 [R0], R36 ;  /* 0x0000002400007844 */ /* 0x008fe40000000200 */
[----:B------:R-:W-:Y:S06]  /*f9e0*/  BAR.SYNC.DEFER_BLOCKING 0x0 ;  /* 0x0000000000007b1d */ /* 0x000fec0000010000 */
[----:B------:R-:W3:Y:S02]  /*f9f0*/  LDS.128 R36, [R252] ;  /* 0x00000000fc247984 */ /* 0x000ee40000000c00 */
[----:B------:R-:W-:Y:S06]  /*fa00*/  BAR.SYNC.DEFER_BLOCKING 0x0 ;  /* 0x0000000000007b1d */ /* 0x000fec0000010000 */
[----:B----4-:R4:W-:Y:S04]  /*fa10*/  STSM.16.M88.4 [R0], R44 ;  /* 0x0000002c00007844 */ /* 0x0109e80000000200 */
[----:B----4-:R-:W4:Y:S04]  /*fa20*/  LDL.LU R44, [R1+0x80] ;  /* 0x00008000012c7983 */ /* 0x010f280000300800 */
[----:B------:R-:W4:Y:S04]  /*fa30*/  LDL.LU R45, [R1+0x88] ;  /* 0x00008800012d7983 */ /* 0x000f280000300800 */
[----:B------:R-:W2:Y:S04]  /*fa40*/  LDL.LU R52, [R1+0x84] ;  /* 0x0000840001347983 */ /* 0x000ea80000300800 */
[----:B------:R-:W2:Y:S01]  /*fa50*/  LDL.LU R53, [R1+0x8c] ;  /* 0x00008c0001357983 */ /* 0x000ea20000300800 */
[----:B------:R-:W-:-:S02]  /*fa60*/  IMAD.MOV.U32 R46, RZ, RZ, R56 ;  /* 0x000000ffff2e7224 */ /* 0x000fc400078e0038 */
[----:B------:R-:W-:Y:S01]  /*fa70*/  IMAD.MOV.U32 R47, RZ, RZ, R58 ;  /* 0x000000ffff2f7224 */ /* 0x000fe200078e003a */
[----:B------:R-:W-:Y:S01]  /*fa80*/  BAR.SYNC.DEFER_BLOCKING 0x0 ;  /* 0x0000000000007b1d */ /* 0x000fe20000010000 */
[----:B------:R-:W-:Y:S02]  /*fa90*/  IMAD.MOV.U32 R54, RZ, RZ, R57 ;  /* 0x000000ffff367224 */ /* 0x000fe400078e0039 */
[----:B------:R-:W-:-:S03]  /*faa0*/  IMAD.MOV.U32 R55, RZ, RZ, R59 ;  /* 0x000000ffff377224 */ /* 0x000fc600078e003b */
[----:B------:R-:W3:Y:S02]  /*fab0*/  LDS.128 R56, [R252] ;  /* 0x00000000fc387984 */ /* 0x000ee40000000c00 */
[----:B------:R-:W-:Y:S06]  /*fac0*/  BAR.SYNC.DEFER_BLOCKING 0x0 ;  /* 0x0000000000007b1d */ /* 0x000fec0000010000 */
[----:B----4-:R-:W-:Y:S02]  /*fad0*/  STSM.16.M88.4 [R0], R44 ;  /* 0x0000002c00007844 */ /* 0x010fe40000000200 */
[----:B------:R-:W-:Y:S06]  /*fae0*/  BAR.SYNC.DEFER_BLOCKING 0x0 ;  /* 0x0000000000007b1d */ /* 0x000fec0000010000 */
[----:B------:R-:W4:Y:S02]  /*faf0*/  LDS.128 R44, [R252] ;  /* 0x00000000fc2c7984 */ /* 0x000f240000000c00 */
[----:B------:R-:W-:Y:S06]  /*fb00*/  BAR.SYNC.DEFER_BLOCKING 0x0 ;  /* 0x0000000000007b1d */ /* 0x000fec0000010000 */
[----:B--2---:R2:W-:Y:S04]  /*fb10*/  STSM.16.M88.4 [R0], R52 ;  /* 0x0000003400007844 */ /* 0x0045e80000000200 */
[----:B--2---:R-:W2:Y:S04]  /*fb20*/  LDL.LU R52, [R1+0x90] ;  /* 0x0000900001347983 */ /* 0x004ea80000300800 */
[----:B------:R-:W2:Y:S04]  /*fb30*/  LDL.LU R53, [R1+0x98] ;  /* 0x0000980001357983 */ /* 0x000ea80000300800 */
[----:B------:R-:W3:Y:S04]  /*fb40*/  LDL.LU R152, [R1+0x94] ;  /* 0x0000940001987983 */ /* 0x000ee80000300800 */
[----:B------:R-:W3:Y:S01]  /*fb50*/  LDL.LU R153, [R1+0x9c] ;  /* 0x00009c0001997983 */ /* 0x000ee20000300800 */
[----:B------:R-:W-:Y:S01]  /*fb60*/  BAR.SYNC.DEFER_BLOCKING 0x0 ;  /* 0x0000000000007b1d */ /* 0x000fe20000010000 */
[----:B------:R-:W-:-:S02]  /*fb70*/  IMAD.MOV.U32 R54, RZ, RZ, R60 ;  /* 0x000000ffff367224 */ /* 0x000fc400078e003c */
[----:B------:R-:W-:-:S03]  /*fb80*/  IMAD.MOV.U32 R55, RZ, RZ, R62 ;  /* 0x000000ffff377224 */ /* 0x000fc600078e003e */
[----:B------:R-:W4:Y:S02]  /*fb90*/  LDS.128 R60, [R252] ;  /* 0x00000000fc3c7984 */ /* 0x000f240000000c00 */
[----:B------:R-:W-:Y:S06]  /*fba0*/  BAR.SYNC.DEFER_BLOCKING 0x0 ;  /* 0x0000000000007b1d */ /* 0x000fec0000010000 */
[----:B--2---:R-:W-:Y:S02]  /*fbb0*/  STSM.16.M88.4 [R0], R52 ;  /* 0x0000003400007844 */ /* 0x004fe40000000200 */
[----:B------:R-:W-:Y:S06]  /*fbc0*/  BAR.SYNC.DEFER_BLOCKING 0x0 ;  /* 0x0000000000007b1d */ /* 0x000fec0000010000 */
[----:B------:R-:W2:Y:S02]  /*fbd0*/  LDS.128 R52, [R252] ;  /* 0x00000000fc347984 */ /* 0x000ea40000000c00 */
[----:B------:R-:W-:Y:S06]  /*fbe0*/  BAR.SYNC.DEFER_BLOCKING 0x0 ;  /* 0x0000000000007b1d */ /* 0x000fec0000010000 */
[----:B---3--:R3:W-:Y:S04]  /*fbf0*/  STSM.16.M88.4 [R0], R152 ;  /* 0x0000009800007844 */ /* 0x0087e80000000200 */
[----:B---3--:R-:W3:Y:S04]  /*fc00*/  LDL.LU R152, [R1+0xa0] ;  /* 0x0000a00001987983 */ /* 0x008ee80000300800 */
[----:B------:R-:W3:Y:S04]  /*fc10*/  LDL.LU R153, [R1+0xa8] ;  /* 0x0000a80001997983 */ /* 0x000ee80000300800 */
[----:B------:R-:W4:Y:S04]  /*fc20*/  LDL.LU R156, [R1+0xa4] ;  /* 0x0000a400019c7983 */ /* 0x000f280000300800 */
[----:B------:R-:W4:Y:S01]  /*fc30*/  LDL.LU R157, [R1+0xac] ;  /* 0x0000ac00019d7983 */ /* 0x000f220000300800 */
[----:B------:R-:W-:Y:S01]  /*fc40*/  BAR.SYNC.DEFER_BLOCKING 0x0 ;  /* 0x0000000000007b1d */ /* 0x000fe20000010000 */
[----:B------:R-:W-:-:S02]  /*fc50*/  IMAD.MOV.U32 R154, RZ, RZ, R64 ;  /* 0x000000ffff9a7224 */ /* 0x000fc400078e0040 */
[----:B------:R-:W-:-:S03]  /*fc60*/  IMAD.MOV.U32 R155, RZ, RZ, R66 ;  /* 0x000000ffff9b7224 */ /* 0x000fc600078e0042 */
[----:B------:R-:W2:Y:S02]  /*fc70*/  LDS.128 R64, [R252] ;  /* 0x00000000fc407984 */ /* 0x000ea40000000c00 */
[----:B------:R-:W-:Y:S06]  /*fc80*/  BAR.SYNC.DEFER_BLOCKING 0x0 ;  /* 0x0000000000007b1d */ /* 0x000fec0000010000 */
        /* <DEDUP_REMOVED lines=9> */
[----:B------:R-:W-:Y:S01]  /*fd20*/  BAR.SYNC.DEFER_BLOCKING 0x0 ;  /* 0x0000000000007b1d */ /* 0x000fe20000010000 */
[----:B------:R-:W-:-:S02]  /*fd30*/  IMAD.MOV.U32 R158, RZ, RZ, R68 ;  /* 0x000000ffff9e7224 */ /* 0x000fc400078e0044 */
        /* <DEDUP_REMOVED lines=273> */
[----:B---3--:R3:W-:Y:S02]  /*10e50*/  STSM.16.M88.4 [R0], R236 ;  /* 0x000000ec00007844 */ /* 0x0087e40000000200 */
[----:B------:R-:W-:Y:S06]  /*10e60*/  BAR.SYNC.DEFER_BLOCKING 0x0 ;  /* 0x0000000000007b1d */ /* 0x000fec0000010000 */
[----:B---3--:R-:W3:Y:S04]  /*10e70*/  LDL.LU R236, [R1+0x1f0] ;  /* 0x0001f00001ec7983 */ /* 0x008ee80000300800 */
[----:B------:R-:W4:Y:S04]  /*10e80*/  LDL.LU R250, [R1] ;  /* 0x0000000001fa7983 */ /* 0x000f280000300800 */
[----:B------:R-:W3:Y:S04]  /*10e90*/  LDL.LU R237, [R1+0x1f8] ;  /* 0x0001f80001ed7983 */ /* 0x000ee80000300800 */
[----:B------:R-:W2:Y:S01]  /*10ea0*/  LDS.128 R240, [R252] ;  /* 0x00000000fcf07984 */ /* 0x000ea20000000c00 */
[----:B------:R-:W-:-:S02]  /*10eb0*/  IMAD.MOV.U32 R238, RZ, RZ, R148 ;  /* 0x000000ffffee7224 */ /* 0x000fc400078e0094 */
[----:B------:R-:W-:Y:S01]  /*10ec0*/  IMAD.MOV.U32 R239, RZ, RZ, R150 ;  /* 0x000000ffffef7224 */ /* 0x000fe200078e0096 */
[----:B------:R-:W-:Y:S06]  /*10ed0*/  BAR.SYNC.DEFER_BLOCKING 0x0 ;  /* 0x0000000000007b1d */ /* 0x000fec0000010000 */
[----:B---3--:R3:W-:Y:S04]  /*10ee0*/  STSM.16.M88.4 [R0], R236 ;  /* 0x000000ec00007844 */ /* 0x0087e80000000200 */
[----:B---3--:R-:W3:Y:S04]  /*10ef0*/  LDL.LU R236, [R1+0x1f4] ;  /* 0x0001f40001ec7983 */ /* 0x008ee80000300800 */
[----:B------:R-:W3:Y:S01]  /*10f00*/  LDL.LU R237, [R1+0x1fc] ;  /* 0x0001fc0001ed7983 */ /* 0x000ee20000300800 */
[----:B------:R-:W-:-:S02]  /*10f10*/  IMAD.MOV.U32 R238, RZ, RZ, R149 ;  /* 0x000000ffffee7224 */ /* 0x000fc400078e0095 */
[----:B------:R-:W-:Y:S01]  /*10f20*/  IMAD.MOV.U32 R239, RZ, RZ, R151 ;  /* 0x000000ffffef7224 */ /* 0x000fe200078e0097 */
[----:B------:R-:W-:Y:S06]  /*10f30*/  BAR.SYNC.DEFER_BLOCKING 0x0 ;  /* 0x0000000000007b1d */ /* 0x000fec0000010000 */
[----:B------:R-:W2:Y:S04]  /*10f40*/  LDL.LU R251, [R1+0x8] ;  /* 0x0000080001fb7983 */ /* 0x000ea80000300800 */
[----:B------:R-:W1:Y:S01]  /*10f50*/  LDS.128 R148, [R252] ;  /* 0x00000000fc947984 */ /* 0x000e620000000c00 */
[----:B------:R-:W-:Y:S06]  /*10f60*/  BAR.SYNC.DEFER_BLOCKING 0x0 ;  /* 0x0000000000007b1d */ /* 0x000fec0000010000 */
[----:B---3--:R3:W-:Y:S04]  /*10f70*/  STSM.16.M88.4 [R0], R236 ;  /* 0x000000ec00007844 */ /* 0x0087e80000000200 */
[----:B---3--:R-:W3:Y:S01]  /*10f80*/  LDL.LU R0, [R1+0x200] ;  /* 0x0002000001007983 */ /* 0x008ee20000300800 */
[----:B------:R-:W-:Y:S01]  /*10f90*/  IMAD R11, R9, UR5, RZ ;  /* 0x00000005090b7c24 */ /* 0x000fe2000f8e02ff */
[----:B------:R-:W-:Y:S01]  /*10fa0*/  BAR.SYNC.DEFER_BLOCKING 0x0 ;  /* 0x0000000000007b1d */ /* 0x000fe20000010000 */
[----:B------:R-:W-:-:S02]  /*10fb0*/  LEA R2, P6, R3, UR6, 0x2 ;  /* 0x0000000603027c11 */ /* 0x000fc4000f8c10ff */
[----:B------:R-:W-:Y:S02]  /*10fc0*/  VIADD R8, R11, UR5 ;  /* 0x000000050b087c36 */ /* 0x000fe40008000000 */
[----:B------:R-:W-:Y:S01]  /*10fd0*/  LEA.HI.X.SX32 R3, R3, UR7, 0x2, P6 ;  /* 0x0000000703037c11 */ /* 0x000fe2000b0f16ff */
[----:B------:R-:W-:Y:S01]  /*10fe0*/  ULDC UR6, c[0x0][0x248] ;  /* 0x0000920000067ab9 */ /* 0x000fe20000000800 */
[CC--:B------:R-:W-:Y:S01]  /*10ff0*/  LEA R10, P6, R11.reuse, R2.reuse, 0x2 ;  /* 0x000000020b0a7211 */ /* 0x0c0fe200078c10ff */
[----:B------:R-:W2:Y:S01]  /*11000*/  LDL.LU R238, [R1+0x4] ;  /* 0x0000040001ee7983 */ /* 0x000ea20000300800 */
[----:B------:R-:W-:Y:S02]  /*11010*/  ULDC UR7, c[0x0][0x22c] ;  /* 0x00008b0000077ab9 */ /* 0x000fe40000000800 */
[----:B------:R-:W-:Y:S01]  /*11020*/  LEA.HI.X.SX32 R11, R11, R3, 0x2, P6 ;  /* 0x000000030b0b7211 */ /* 0x000fe200030f16ff */
[----:B------:R-:W2:Y:S01]  /*11030*/  LDL.LU R239, [R1+0xc] ;  /* 0x00000c0001ef7983 */ /* 0x000ea20000300800 */
[----:B------:R-:W-:-:S04]  /*11040*/  LEA R236, P6, R8, R2, 0x2 ;  /* 0x0000000208ec7211 */ /* 0x000fc800078c10ff */
[C---:B------:R-:W-:Y:S01]  /*11050*/  LEA.HI.X.SX32 R237, R8.reuse, R3, 0x2, P6 ;  /* 0x0000000308ed7211 */ /* 0x040fe200030f16ff */
[----:B---3--:R-:W-:Y:S04]  /*11060*/  @P5 STG.E desc[UR16][R10.64], R0 ;  /* 0x000000000a005986 */ /* 0x008fe8000c101910 */
[----:B----4-:R3:W-:Y:S04]  /*11070*/  @P4 STG.E desc[UR16][R236.64], R250 ;  /* 0x000000faec004986 */ /* 0x0107e8000c101910 */
[----:B---3--:R-:W3:Y:S04]  /*11080*/  LDL.LU R250, [R1+0x38c] ;  /* 0x00038c0001fa7983 */ /* 0x008ee80000300800 */
[----:B------:R-:W4:Y:S01]  /*11090*/  LDL.LU R237, [R1+0x204] ;  /* 0x0002040001ed7983 */ /* 0x000f220000300800 */
[----:B------:R-:W-:-:S02]  /*110a0*/  VIADD R0, R8, UR5 ;  /* 0x0000000508007c36 */ /* 0x000fc40008000000 */
[----:B------:R-:W-:-:S03]  /*110b0*/  VIADD R11, R9, 0x5 ;  /* 0x00000005090b7836 */ /* 0x000fc60000000000 */
[C---:B------:R-:W-:Y:S02]  /*110c0*/  LEA R10, P6, R0.reuse, R2, 0x2 ;  /* 0x00000002000a7211 */ /* 0x040fe400078c10ff */
[----:B------:R-:W-:Y:S01]  /*110d0*/  ISETP.LT.AND P5, PT, R11, UR4, !P0 ;  /* 0x000000040b007c0c */ /* 0x000fe2000c7a1270 */
[----:B------:R-:W-:Y:S01]  /*110e0*/  VIADD R8, R9, 0x6 ;  /* 0x0000000609087836 */ /* 0x000fe20000000000 */
[C---:B------:R-:W-:Y:S01]  /*110f0*/  LEA.HI.X.SX32 R11, R0.reuse, R3, 0x2, P6 ;  /* 0x00000003000b7211 */ /* 0x040fe200030f16ff */
[----:B------:R-:W-:Y:S01]  /*11100*/  VIADD R0, R0, UR5 ;  /* 0x0000000500007c36 */ /* 0x000fe20008000000 */
[----:B------:R-:W-:-:S03]  /*11110*/  ULDC UR4, c[0x0][0x22c] ;  /* 0x00008b0000047ab9 */ /* 0x000fc60000000800 */
[----:B----4-:R4:W-:Y:S01]  /*11120*/  @P3 STG.E desc[UR16][R10.64], R237 ;  /* 0x000000ed0a003986 */ /* 0x0109e2000c101910 */
[----:B------:R-:W-:-:S04]  /*11130*/  LEA R236, P3, R0, R2, 0x2 ;  /* 0x0000000200ec7211 */ /* 0x000fc800078610ff */
[----:B----4-:R-:W-:-:S05]  /*11140*/  LEA.HI.X.SX32 R237, R0, R3, 0x2, P3 ;  /* 0x0000000300ed7211 */ /* 0x010fca00018f16ff */
[----:B--2---:R2:W-:Y:S04]  /*11150*/  @P2 STG.E desc[UR16][R236.64], R238 ;  /* 0x000000eeec002986 */ /* 0x0045e8000c101910 */
[----:B--2---:R-:W2:Y:S01]  /*11160*/  LDL.LU R237, [R1+0x208] ;  /* 0x0002080001ed7983 */ /* 0x004ea20000300800 */
[C---:B------:R-:W-:Y:S01]  /*11170*/  VIADD R10, R9.reuse, 0x7 ;  /* 0x00000007090a7836 */ /* 0x040fe20000000000 */
[----:B------:R-:W-:Y:S01]  /*11180*/  ISETP.LT.AND P4, PT, R8, UR4, !P0 ;  /* 0x0000000408007c0c */ /* 0x000fe2000c781270 */
[----:B------:R-:W-:Y:S01]  /*11190*/  VIADD R8, R0, UR5 ;  /* 0x0000000500087c36 */ /* 0x000fe20008000000 */
[----:B------:R-:W-:Y:S01]  /*111a0*/  ULDC UR4, c[0x0][0x22c] ;  /* 0x00008b0000047ab9 */ /* 0x000fe20000000800 */
[----:B------:R-:W-:Y:S01]  /*111b0*/  VIADD R0, R9, 0x8 ;  /* 0x0000000809007836 */ /* 0x000fe20000000000 */
[----:B------:R-:W-:Y:S01]  /*111c0*/  ISETP.LT.AND P3, PT, R10, UR4, !P0 ;  /* 0x000000040a007c0c */ /* 0x000fe2000c761270 */
[----:B------:R-:W-:Y:S01]  /*111d0*/  ULDC UR4, c[0x0][0x22c] ;  /* 0x00008b0000047ab9 */ /* 0x000fe20000000800 */
[----:B------:R-:W-:-:S02]  /*111e0*/  LEA R10, P6, R8, R2, 0x2 ;  /* 0x00000002080a7211 */ /* 0x000fc400078c10ff */
[----:B------:R-:W-:Y:S01]  /*111f0*/  ISETP.LT.AND P2, PT, R0, UR4, !P0 ;  /* 0x0000000400007c0c */ /* 0x000fe2000c741270 */
[C---:B------:R-:W-:Y:S01]  /*11200*/  VIADD R0, R8.reuse, UR5 ;  /* 0x0000000508007c36 */ /* 0x040fe20008000000 */
[-C--:B------:R-:W-:Y:S01]  /*11210*/  LEA.HI.X.SX32 R11, R8, R3.reuse, 0x2, P6 ;  /* 0x00000003080b7211 */ /* 0x080fe200030f16ff */
[----:B------:R-:W-:Y:S02]  /*11220*/  ULDC UR4, c[0x0][0x22c] ;  /* 0x00008b0000047ab9 */ /* 0x000fe40000000800 */
[C---:B------:R-:W-:Y:S01]  /*11230*/  VIADD R238, R0.reuse, UR5 ;  /* 0x0000000500ee7c36 */ /* 0x040fe20008000000 */
[-C--:B------:R-:W-:Y:S01]  /*11240*/  LEA R236, P6, R0, R2.reuse, 0x2 ;  /* 0x0000000200ec7211 */ /* 0x080fe200078c10ff */
[C---:B------:R-:W-:Y:S01]  /*11250*/  VIADD R8, R9.reuse, 0x9 ;  /* 0x0000000909087836 */ /* 0x040fe20000000000 */
[----:B--2---:R2:W-:Y:S04]  /*11260*/  @P1 STG.E desc[UR16][R10.64], R237 ;  /* 0x000000ed0a001986 */ /* 0x0045e8000c101910 */
[----:B------:R-:W-:Y:S01]  /*11270*/  ISETP.LT.AND P1, PT, R8, UR4, !P0 ;  /* 0x0000000408007c0c */ /* 0x000fe2000c721270 */
[----:B------:R-:W-:Y:S01]  /*11280*/  ULDC UR4, c[0x0][0x22c] ;  /* 0x00008b0000047ab9 */ /* 0x000fe20000000800 */
[----:B------:R-:W-:Y:S01]  /*11290*/  VIADD R8, R238, UR5 ;  /* 0x00000005ee087c36 */ /* 0x000fe20008000000 */
[----:B--2---:R-:W-:Y:S01]  /*112a0*/  LEA.HI.X.SX32 R237, R0, R3, 0x2, P6 ;  /* 0x0000000300ed7211 */ /* 0x004fe200030f16ff */
[----:B------:R-:W-:Y:S01]  /*112b0*/  VIADD R0, R9, 0xa ;  /* 0x0000000a09007836 */ /* 0x000fe20000000000 */
[----:B------:R-:W-:-:S03]  /*112c0*/  LEA R10, P6, R238, R2, 0x2 ;  /* 0x00000002ee0a7211 */ /* 0x000fc600078c10ff */
[----:B------:R2:W-:Y:S01]  /*112d0*/  @P5 STG.E desc[UR16][R236.64], R251 ;  /* 0x000000fbec005986 */ /* 0x0005e2000c101910 */
[----:B------:R-:W-:Y:S02]  /*112e0*/  LEA.HI.X.SX32 R11, R238, R3, 0x2, P6 ;  /* 0x00000003ee0b7211 */ /* 0x000fe400030f16ff */
[----:B------:R-:W-:Y:S01]  /*112f0*/  ISETP.LT.AND P5, PT, R0, UR4, !P0 ;  /* 0x0000000400007c0c */ /* 0x000fe2000c7a1270 */
[----:B------:R-:W4:Y:S01]  /*11300*/  LDL.LU R238, [R1+0x10] ;  /* 0x0000100001ee7983 */ /* 0x000f220000300800 */
[----:B------:R-:W-:-:S03]  /*11310*/  ULDC UR4, c[0x0][0x22c] ;  /* 0x00008b0000047ab9 */ /* 0x000fc60000000800 */
[----:B--2---:R-:W2:Y:S04]  /*11320*/  LDL.LU R251, [R1+0x388] ;  /* 0x0003880001fb7983 */ /* 0x004ea80000300800 */
[----:B------:R-:W3:Y:S01]  /*11330*/  LDL.LU R0, [R1+0x20c] ;  /* 0x00020c0001007983 */ /* 0x000ee20000300800 */
[----:B------:R-:W-:-:S04]  /*11340*/  LEA R236, P6, R8, R2, 0x2 ;  /* 0x0000000208ec7211 */ /* 0x000fc800078c10ff */
[C---:B------:R-:W-:Y:S01]  /*11350*/  LEA.HI.X.SX32 R237, R8.reuse, R3, 0x2, P6 ;  /* 0x0000000308ed7211 */ /* 0x040fe200030f16ff */
[----:B---3--:R3:W-:Y:S02]  /*11360*/  @P4 STG.E desc[UR16][R10.64], R0 ;  /* 0x000000000a004986 */ /* 0x0087e4000c101910 */
[----:B---3--:R-:W-:Y:S02]  /*11370*/  VIADD R0, R8, UR5 ;  /* 0x0000000508007c36 */ /* 0x008fe40008000000 */
[----:B------:R-:W-:-:S03]  /*11380*/  VIADD R11, R9, 0xb ;  /* 0x0000000b090b7836 */ /* 0x000fc60000000000 */
[C---:B------:R-:W-:Y:S02]  /*11390*/  LEA R10, P6, R0.reuse, R2, 0x2 ;  /* 0x00000002000a7211 */ /* 0x040fe400078c10ff */
[----:B------:R-:W-:Y:S01]  /*113a0*/  ISETP.LT.AND P4, PT, R11, UR4, !P0 ;  /* 0x000000040b007c0c */ /* 0x000fe2000c781270 */
[----:B------:R-:W-:Y:S01]  /*113b0*/  VIADD R8, R9, 0xc ;  /* 0x0000000c09087836 */ /* 0x000fe20000000000 */
[C---:B------:R-:W-:Y:S01]  /*113c0*/  LEA.HI.X.SX32 R11, R0.reuse, R3, 0x2, P6 ;  /* 0x00000003000b7211 */ /* 0x040fe200030f16ff */
[----:B------:R-:W-:Y:S01]  /*113d0*/  VIADD R0, R0, UR5 ;  /* 0x0000000500007c36 */ /* 0x000fe20008000000 */
[----:B------:R3:W-:Y:S01]  /*113e0*/  @P3 STG.E desc[UR16][R236.64], R239 ;  /* 0x000000efec003986 */ /* 0x0007e2000c101910 */
[----:B------:R-:W-:-:S03]  /*113f0*/  ULDC UR4, c[0x0][0x22c] ;  /* 0x00008b0000047ab9 */ /* 0x000fc60000000800 */
[----:B----4-:R4:W-:Y:S01]  /*11400*/  @P2 STG.E desc[UR16][R10.64], R238 ;  /* 0x000000ee0a002986 */ /* 0x0109e2000c101910 */
[----:B------:R-:W-:Y:S01]  /*11410*/  ISETP.LT.AND P3, PT, R8, UR4, !P0 ;  /* 0x0000000408007c0c */ /* 0x000fe2000c761270 */
[----:B------:R-:W-:Y:S01]  /*11420*/  ULDC UR4, c[0x0][0x22c] ;  /* 0x00008b0000047ab9 */ /* 0x000fe20000000800 */
[C---:B---3--:R-:W-:Y:S01]  /*11430*/  LEA R236, P2, R0.reuse, R2, 0x2 ;  /* 0x0000000200ec7211 */ /* 0x048fe200078410ff */
[----:B------:R-:W3:Y:S01]  /*11440*/  LDL.LU R239, [R1+0x1c] ;  /* 0x00001c0001ef7983 */ /* 0x000ee20000300800 */
[----:B----4-:R-:W-:Y:S02]  /*11450*/  VIADD R238, R9, 0xd ;  /* 0x0000000d09ee7836 */ /* 0x010fe40000000000 */
[----:B------:R-:W-:-:S03]  /*11460*/  LEA.HI.X.SX32 R237, R0, R3, 0x2, P2 ;  /* 0x0000000300ed7211 */ /* 0x000fc600010f16ff */
[----:B------:R-:W-:Y:S02]  /*11470*/  ISETP.LT.AND P2, PT, R238, UR4, !P0 ;  /* 0x00000004ee007c0c */ /* 0x000fe4000c741270 */
[----:B------:R4:W-:Y:S01]  /*11480*/  @P1 STG.E desc[UR16][R236.64], R248 ;  /* 0x000000f8ec001986 */ /* 0x0009e2000c101910 */
[----:B------:R-:W-:Y:S01]  /*11490*/  VIADD R8, R0, UR5 ;  /* 0x0000000500087c36 */ /* 0x000fe20008000000 */
[----:B------:R-:W-:Y:S02]  /*114a0*/  ULDC UR4, c[0x0][0x22c] ;  /* 0x00008b0000047ab9 */ /* 0x000fe40000000800 */
[----:B------:R-:W2:Y:S04]  /*114b0*/  LDL.LU R238, [R1+0x14] ;  /* 0x0000140001ee7983 */ /* 0x000ea80000300800 */
[----:B----4-:R-:W4:Y:S01]  /*114c0*/  LDL.LU R248, [R1+0x18] ;  /* 0x0000180001f87983 */ /* 0x010f220000300800 */
[----:B------:R-:W-:Y:S01]  /*114d0*/  VIADD R0, R9, 0xe ;  /* 0x0000000e09007836 */ /* 0x000fe20000000000 */
[C---:B------:R-:W-:Y:S01]  /*114e0*/  LEA R10, P6, R8.reuse, R2, 0x2 ;  /* 0x00000002080a7211 */ /* 0x040fe200078c10ff */
[----:B------:R-:W-:-:S03]  /*114f0*/  VIADD R237, R8, UR5 ;  /* 0x0000000508ed7c36 */ /* 0x000fc60008000000 */
[----:B------:R-:W-:Y:S01]  /*11500*/  LEA.HI.X.SX32 R11, R8, R3, 0x2, P6 ;  /* 0x00000003080b7211 */ /* 0x000fe200030f16ff */
[----:B------:R-:W-:Y:S01]  /*11510*/  VIADD R8, R9, 0xf ;  /* 0x0000000f09087836 */ /* 0x000fe20000000000 */
[----:B------:R-:W-:Y:S01]  /*11520*/  ISETP.LT.AND P1, PT, R0, UR4, !P0 ;  /* 0x0000000400007c0c */ /* 0x000fe2000c721270 */
[C---:B------:R-:W-:Y:S01]  /*11530*/  VIADD R0, R237.reuse, UR5 ;  /* 0x00000005ed007c36 */ /* 0x040fe20008000000 */
[----:B------:R-:W-:Y:S01]  /*11540*/  LEA R236, P6, R237, R2, 0x2 ;  /* 0x00000002edec7211 */ /* 0x000fe200078c10ff */
[----:B------:R-:W-:-:S03]  /*11550*/  ULDC UR4, c[0x0][0x22c] ;  /* 0x00008b0000047ab9 */ /* 0x000fc60000000800 */
[----:B------:R-:W-:Y:S01]  /*11560*/  LEA.HI.X.SX32 R237, R237, R3, 0x2, P6 ;  /* 0x00000003eded7211 */ /* 0x000fe200030f16ff */
[----:B--2---:R2:W-:Y:S01]  /*11570*/  @P5 STG.E desc[UR16][R10.64], R238 ;  /* 0x000000ee0a005986 */ /* 0x0045e2000c101910 */
[----:B------:R-:W-:Y:S01]  /*11580*/  ISETP.LT.AND P5, PT, R8, UR4, !P0 ;  /* 0x0000000408007c0c */ /* 0x000fe2000c7a1270 */
[C---:B------:R-:W-:Y:S01]  /*11590*/  VIADD R8, R0.reuse, UR5 ;  /* 0x0000000500087c36 */ /* 0x040fe20008000000 */
[----:B------:R-:W-:Y:S01]  /*115a0*/  ULDC UR4, c[0x0][0x22c] ;  /* 0x00008b0000047ab9 */ /* 0x000fe20000000800 */
[----:B------:R1:W-:Y:S01]  /*115b0*/  @P4 STG.E desc[UR16][R236.64], R249 ;  /* 0x000000f9ec004986 */ /* 0x0003e2000c101910 */
[----:B--2---:R-:W-:Y:S01]  /*115c0*/  VIADD R238, R9, 0x10 ;  /* 0x0000001009ee7836 */ /* 0x004fe20000000000 */
[----:B------:R-:W-:-:S04]  /*115d0*/  LEA R10, P6, R0, R2, 0x2 ;  /* 0x00000002000a7211 */ /* 0x000fc800078c10ff */
[-C--:B------:R-:W-:Y:S02]  /*115e0*/  LEA.HI.X.SX32 R11, R0, R3.reuse, 0x2, P6 ;  /* 0x00000003000b7211 */ /* 0x080fe400030f16ff */
[----:B------:R-:W-:Y:S01]  /*115f0*/  ISETP.LT.AND P4, PT, R238, UR4, !P0 ;  /* 0x00000004ee007c0c */ /* 0x000fe2000c781270 */
[C---:B------:R-:W-:Y:S01]  /*11600*/  VIADD R238, R8.reuse, UR5 ;  /* 0x0000000508ee7c36 */ /* 0x040fe20008000000 */
[CC--:B-1----:R-:W-:Y:S01]  /*11610*/  LEA R236, P6, R8.reuse, R2.reuse, 0x2 ;  /* 0x0000000208ec7211 */ /* 0x0c2fe200078c10ff */
[C---:B------:R-:W-:Y:S01]  /*11620*/  VIADD R0, R9.reuse, 0x11 ;  /* 0x0000001109007836 */ /* 0x040fe20000000000 */
[----:B----4-:R1:W-:Y:S01]  /*11630*/  @P3 STG.E desc[UR16][R10.64], R248 ;  /* 0x000000f80a003986 */ /* 0x0103e2000c101910 */
[----:B------:R-:W-:Y:S01]  /*11640*/  ULDC UR4, c[0x0][0x22c] ;  /* 0x00008b0000047ab9 */ /* 0x000fe20000000800 */
[----:B------:R-:W-:Y:S02]  /*11650*/  LEA.HI.X.SX32 R237, R8, R3, 0x2, P6 ;  /* 0x0000000308ed7211 */ /* 0x000fe400030f16ff */
[----:B------:R-:W-:Y:S01]  /*11660*/  ISETP.LT.AND P3, PT, R0, UR4, !P0 ;  /* 0x0000000400007c0c */ /* 0x000fe2000c761270 */
[----:B------:R-:W-:Y:S01]  /*11670*/  VIADD R0, R9, 0x12 ;  /* 0x0000001209007836 */ /* 0x000fe20000000000 */
[----:B------:R-:W-:Y:S01]  /*11680*/  ULDC UR4, c[0x0][0x22c] ;  /* 0x00008b0000047ab9 */ /* 0x000fe20000000800 */
[----:B-1----:R-:W-:-:S04]  /*11690*/  LEA R10, P6, R238, R2, 0x2 ;  /* 0x00000002ee0a7211 */ /* 0x002fc800078c10ff */
[CC--:B------:R-:W-:Y:S01]  /*116a0*/  LEA.HI.X.SX32 R11, R238.reuse, R3.reuse, 0x2, P6 ;  /* 0x00000003ee0b7211 */ /* 0x0c0fe200030f16ff */
[----:B------:R-:W-:Y:S01]  /*116b0*/  VIADD R238, R238, UR5 ;  /* 0x00000005eeee7c36 */ /* 0x000fe20008000000 */
[----:B------:R-:W-:Y:S01]  /*116c0*/  @P2 STG.E desc[UR16][R236.64], R250 ;  /* 0x000000faec002986 */ /* 0x000fe2000c101910 */
[----:B------:R-:W-:Y:S01]  /*116d0*/  ISETP.LT.AND P2, PT, R0, UR4, !P0 ;  /* 0x0000000400007c0c */ /* 0x000fe2000c741270 */
[----:B------:R-:W-:Y:S01]  /*116e0*/  VIADD R0, R9, 0x13 ;  /* 0x0000001309007836 */ /* 0x000fe20000000000 */
[----:B------:R-:W-:Y:S01]  /*116f0*/  ULDC UR4, c[0x0][0x22c] ;  /* 0x00008b0000047ab9 */ /* 0x000fe20000000800 */
[----:B---3--:R1:W-:Y:S01]  /*11700*/  @P1 STG.E desc[UR16][R10.64], R239 ;  /* 0x000000ef0a001986 */ /* 0x0083e2000c101910 */
[C---:B------:R-:W-:Y:S01]  /*11710*/  LEA R248, P1, R238.reuse, R2, 0x2 ;  /* 0x00000002eef87211 */ /* 0x040fe200078210ff */
[C---:B------:R-:W-:Y:S01]  /*11720*/  VIADD R8, R238.reuse, UR5 ;  /* 0x00000005ee087c36 */ /* 0x040fe20008000000 */
[----:B------:R-:W-:Y:S02]  /*11730*/  ULDC UR5, c[0x0][0x22c] ;  /* 0x00008b0000057ab9 */ /* 0x000fe40000000800 */
[----:B------:R-:W-:-:S02]  /*11740*/  LEA.HI.X.SX32 R249, R238, R3, 0x2, P1 ;  /* 0x00000003eef97211 */ /* 0x000fc400008f16ff */
[----:B------:R-:W-:Y:S01]  /*11750*/  ISETP.LT.AND P1, PT, R0, UR4, !P0 ;  /* 0x0000000400007c0c */ /* 0x000fe2000c721270 */
[C---:B------:R-:W-:Y:S01]  /*11760*/  VIADD R0, R9.reuse, 0x14 ;  /* 0x0000001409007836 */ /* 0x040fe20000000000 */
[----:B------:R-:W-:Y:S01]  /*11770*/  LEA R238, P6, R8, R2, 0x2 ;  /* 0x0000000208ee7211 */ /* 0x000fe200078c10ff */
[----:B------:R-:W-:Y:S01]  /*11780*/  ULDC UR4, c[0x0][0x22c] ;  /* 0x00008b0000047ab9 */ /* 0x000fe20000000800 */
[----:B------:R-:W-:Y:S02]  /*11790*/  @P5 STG.E desc[UR16][R248.64], R251 ;  /* 0x000000fbf8005986 */ /* 0x000fe4000c101910 */
[----:B------:R-:W-:Y:S01]  /*117a0*/  ISETP.LT.AND P5, PT, R0, UR4, !P0 ;  /* 0x0000000400007c0c */ /* 0x000fe2000c7a1270 */
[----:B------:R-:W-:Y:S01]  /*117b0*/  ULDC UR4, c[0x0][0x248] ;  /* 0x0000920000047ab9 */ /* 0x000fe20000000800 */
[C---:B-1----:R-:W-:Y:S01]  /*117c0*/  LEA.HI.X.SX32 R239, R8.reuse, R3, 0x2, P6 ;  /* 0x0000000308ef7211 */ /* 0x042fe200030f16ff */
[----:B------:R-:W-:Y:S01]  /*117d0*/  VIADD R8, R8, UR4 ;  /* 0x0000000408087c36 */ /* 0x000fe20008000000 */
[----:B------:R-:W-:Y:S01]  /*117e0*/  ULDC UR4, c[0x0][0x248] ;  /* 0x0000920000047ab9 */ /* 0x000fe20000000800 */
[----:B------:R-:W-:-:S02]  /*117f0*/  VIADD R0, R9, 0x15 ;  /* 0x0000001509007836 */ /* 0x000fc40000000000 */
[C---:B------:R-:W-:Y:S01]  /*11800*/  VIADD R11, R8.reuse, UR4 ;  /* 0x00000004080b7c36 */ /* 0x040fe20008000000 */
[CC--:B------:R-:W-:Y:S01]  /*11810*/  LEA R236, P6, R8.reuse, R2.reuse, 0x2 ;  /* 0x0000000208ec7211 */ /* 0x0c0fe200078c10ff */
[----:B------:R-:W-:Y:S01]  /*11820*/  ULDC UR4, c[0x0][0x248] ;  /* 0x0000920000047ab9 */ /* 0x000fe20000000800 */
[----:B------:R1:W-:Y:S02]  /*11830*/  @P4 STG.E desc[UR16][R238.64], R244 ;  /* 0x000000f4ee004986 */ /* 0x0003e4000c101910 */
[-C--:B------:R-:W-:Y:S01]  /*11840*/  LEA.HI.X.SX32 R237, R8, R3.reuse, 0x2, P6 ;  /* 0x0000000308ed7211 */ /* 0x080fe200030f16ff */
[C---:B------:R-:W-:Y:S01]  /*11850*/  VIADD R8, R11.reuse, UR4 ;  /* 0x000000040b087c36 */ /* 0x040fe20008000000 */
[-C--:B------:R-:W-:Y:S01]  /*11860*/  LEA R10, P6, R11, R2.reuse, 0x2 ;  /* 0x000000020b0a7211 */ /* 0x080fe200078c10ff */
[----:B------:R-:W-:Y:S01]  /*11870*/  ULDC UR4, c[0x0][0x248] ;  /* 0x0000920000047ab9 */ /* 0x000fe20000000800 */
[----:B------:R-:W-:Y:S01]  /*11880*/  ISETP.LT.AND P4, PT, R0, UR5, !P0 ;  /* 0x0000000500007c0c */ /* 0x000fe2000c781270 */
[----:B------:R-:W-:Y:S01]  /*11890*/  VIADD R0, R9, 0x16 ;  /* 0x0000001609007836 */ /* 0x000fe20000000000 */
[----:B------:R-:W-:Y:S01]  /*118a0*/  LEA.HI.X.SX32 R11, R11, R3, 0x2, P6 ;  /* 0x000000030b0b7211 */ /* 0x000fe200030f16ff */
[----:B------:R-:W-:Y:S01]  /*118b0*/  ULDC UR5, c[0x0][0x22c] ;  /* 0x00008b0000057ab9 */ /* 0x000fe20000000800 */
[----:B------:R2:W-:Y:S01]  /*118c0*/  @P3 STG.E desc[UR16][R236.64], R16 ;  /* 0x00000010ec003986 */ /* 0x0005e2000c101910 */
[----:B-1----:R-:W-:-:S02]  /*118d0*/  LEA R238, P6, R8, R2, 0x2 ;  /* 0x0000000208ee7211 */ /* 0x002fc400078c10ff */
[----:B------:R-:W-:Y:S01]  /*118e0*/  ISETP.LT.AND P3, PT, R0, UR5, !P0 ;  /* 0x0000000500007c0c */ /* 0x000fe2000c761270 */
[C---:B------:R-:W-:Y:S01]  /*118f0*/  VIADD R0, R9.reuse, 0x17 ;  /* 0x0000001709007836 */ /* 0x040fe20000000000 */
[CC--:B------:R-:W-:Y:S01]  /*11900*/  LEA.HI.X.SX32 R239, R8.reuse, R3.reuse, 0x2, P6 ;  /* 0x0000000308ef7211 */ /* 0x0c0fe200030f16ff */
[----:B------:R-:W-:Y:S01]  /*11910*/  VIADD R8, R8, UR4 ;  /* 0x0000000408087c36 */ /* 0x000fe20008000000 */
[----:B------:R-:W-:Y:S01]  /*11920*/  ULDC UR5, c[0x0][0x22c] ;  /* 0x00008b0000057ab9 */ /* 0x000fe20000000800 */
[----:B------:R1:W-:Y:S01]  /*11930*/  @P2 STG.E desc[UR16][R10.64], R245 ;  /* 0x000000f50a002986 */ /* 0x0003e2000c101910 */
[----:B------:R-:W-:Y:S01]  /*11940*/  ISETP.LT.AND P2, PT, R0, UR5, !P0 ;  /* 0x0000000500007c0c */ /* 0x000fe2000c741270 */
[----:B------:R-:W-:Y:S01]  /*11950*/  ULDC UR4, c[0x0][0x248] ;  /* 0x0000920000047ab9 */ /* 0x000fe20000000800 */
[----:B------:R-:W-:Y:S01]  /*11960*/  VIADD R0, R9, 0x18 ;  /* 0x0000001809007836 */ /* 0x000fe20000000000 */
[----:B------:R3:W-:Y:S01]  /*11970*/  @P1 STG.E desc[UR16][R238.64], R17 ;  /* 0x00000011ee001986 */ /* 0x0007e2000c101910 */
[C---:B--2---:R-:W-:Y:S01]  /*11980*/  LEA R236, P1, R8.reuse, R2, 0x2 ;  /* 0x0000000208ec7211 */ /* 0x044fe200078210ff */
[C---:B------:R-:W-:Y:S01]  /*11990*/  VIADD R16, R8.reuse, UR4 ;  /* 0x0000000408107c36 */ /* 0x040fe20008000000 */
[----:B------:R-:W-:Y:S01]  /*119a0*/  ULDC UR4, c[0x0][0x22c] ;  /* 0x00008b0000047ab9 */ /* 0x000fe20000000800 */
[----:B------:R-:W-:Y:S01]  /*119b0*/  ULDC UR5, c[0x0][0x22c] ;  /* 0x00008b0000057ab9 */ /* 0x000fe20000000800 */
        /* <DEDUP_REMOVED lines=16> */
[-C--:B------:R-:W-:Y:S02]  /*11ac0*/  LEA.HI.X.SX32 R11, R16, R3.reuse, 0x2, P6 ;  /* 0x00000003100b7211 */ /* 0x080fe400030f16ff */
[----:B------:R-:W-:Y:S02]  /*11ad0*/  LEA R16, P6, R8, R2, 0x2 ;  /* 0x0000000208107211 */ /* 0x000fe400078c10ff */
[----:B------:R-:W-:Y:S01]  /*11ae0*/  ISETP.LT.AND P4, PT, R0, UR5, !P0 ;  /* 0x0000000500007c0c */ /* 0x000fe2000c781270 */
[----:B------:R-:W-:Y:S01]  /*11af0*/  VIADD R0, R9, 0x1b ;  /* 0x0000001b09007836 */ /* 0x000fe20000000000 */
[C---:B---3--:R-:W-:Y:S01]  /*11b00*/  LEA.HI.X.SX32 R17, R8.reuse, R3, 0x2, P6 ;  /* 0x0000000308117211 */ /* 0x048fe200030f16ff */
[----:B------:R-:W-:Y:S01]  /*11b10*/  ULDC UR5, c[0x0][0x22c] ;  /* 0x00008b0000057ab9 */ /* 0x000fe20000000800 */
[----:B-1----:R-:W-:Y:S01]  /*11b20*/  VIADD R18, R8, UR4 ;  /* 0x0000000408127c36 */ /* 0x002fe20008000000 */
[----:B------:R1:W-:Y:S01]  /*11b30*/  @P3 STG.E desc[UR16][R10.64], R247 ;  /* 0x000000f70a003986 */ /* 0x0003e2000c101910 */
[----:B------:R-:W-:Y:S01]  /*11b40*/  ISETP.LT.AND P3, PT, R0, UR5, !P0 ;  /* 0x0000000500007c0c */ /* 0x000fe2000c761270 */
[----:B------:R-:W-:-:S02]  /*11b50*/  ULDC UR4, c[0x0][0x248] ;  /* 0x0000920000047ab9 */ /* 0x000fc40000000800 */
[CC--:B------:R-:W-:Y:S01]  /*11b60*/  LEA R236, P6, R18.reuse, R2.reuse, 0x2 ;  /* 0x0000000212ec7211 */ /* 0x0c0fe200078c10ff */
[C---:B------:R-:W-:Y:S01]  /*11b70*/  VIADD R0, R9.reuse, 0x1c ;  /* 0x0000001c09007836 */ /* 0x040fe20000000000 */
[----:B------:R-:W-:Y:S02]  /*11b80*/  ULDC UR5, c[0x0][0x22c] ;  /* 0x00008b0000057ab9 */ /* 0x000fe40000000800 */
[CC--:B------:R-:W-:Y:S01]  /*11b90*/  LEA.HI.X.SX32 R237, R18.reuse, R3.reuse, 0x2, P6 ;  /* 0x0000000312ed7211 */ /* 0x0c0fe200030f16ff */
[----:B------:R-:W-:Y:S01]  /*11ba0*/  VIADD R18, R18, UR4 ;  /* 0x0000000412127c36 */ /* 0x000fe20008000000 */
[----:B------:R2:W-:Y:S01]  /*11bb0*/  @P2 STG.E desc[UR16][R16.64], R19 ;  /* 0x0000001310002986 */ /* 0x0005e2000c101910 */
[----:B------:R-:W-:Y:S01]  /*11bc0*/  ISETP.LT.AND P2, PT, R0, UR5, !P0 ;  /* 0x0000000500007c0c */ /* 0x000fe2000c741270 */
[----:B------:R-:W-:Y:S01]  /*11bd0*/  ULDC UR4, c[0x0][0x248] ;  /* 0x0000920000047ab9 */ /* 0x000fe20000000800 */
[----:B------:R-:W-:Y:S01]  /*11be0*/  VIADD R0, R9, 0x1d ;  /* 0x0000001d09007836 */ /* 0x000fe20000000000 */
[----:B------:R3:W-:Y:S01]  /*11bf0*/  @P1 STG.E desc[UR16][R236.64], R4 ;  /* 0x00000004ec001986 */ /* 0x0007e2000c101910 */
[C---:B-1----:R-:W-:Y:S01]  /*11c00*/  LEA R10, P1, R18.reuse, R2, 0x2 ;  /* 0x00000002120a7211 */ /* 0x042fe200078210ff */
[C---:B------:R-:W-:Y:S01]  /*11c10*/  VIADD R8, R18.reuse, UR4 ;  /* 0x0000000412087c36 */ /* 0x040fe20008000000 */
[----:B------:R-:W-:Y:S01]  /*11c20*/  ULDC UR4, c[0x0][0x22c] ;  /* 0x00008b0000047ab9 */ /* 0x000fe20000000800 */
[----:B------:R-:W-:Y:S01]  /*11c30*/  ULDC UR5, c[0x0][0x22c] ;  /* 0x00008b0000057ab9 */ /* 0x000fe20000000800 */
[----:B------:R-:W-:-:S02]  /*11c40*/  LEA.HI.X.SX32 R11, R18, R3, 0x2, P1 ;  /* 0x00000003120b7211 */ /* 0x000fc400008f16ff */
[----:B------:R-:W-:Y:S01]  /*11c50*/  ISETP.LT.AND P1, PT, R0, UR4, !P0 ;  /* 0x0000000400007c0c */ /* 0x000fe2000c721270 */
[C---:B------:R-:W-:Y:S01]  /*11c60*/  VIADD R0, R9.reuse, 0x1e ;  /* 0x0000001e09007836 */ /* 0x040fe20000000000 */
[----:B--2---:R-:W-:Y:S01]  /*11c70*/  LEA R16, P6, R8, R2, 0x2 ;  /* 0x0000000208107211 */ /* 0x004fe200078c10ff */
[----:B------:R-:W-:Y:S01]  /*11c80*/  ULDC UR4, c[0x0][0x22c] ;  /* 0x00008b0000047ab9 */ /* 0x000fe20000000800 */
[----:B------:R1:W-:Y:S02]  /*11c90*/  @P5 STG.E desc[UR16][R10.64], R24 ;  /* 0x000000180a005986 */ /* 0x0003e4000c101910 */
[----:B------:R-:W-:Y:S01]  /*11ca0*/  ISETP.LT.AND P5, PT, R0, UR4, !P0 ;  /* 0x0000000400007c0c */ /* 0x000fe2000c7a1270 */
[----:B------:R-:W-:Y:S01]  /*11cb0*/  ULDC UR4, c[0x0][0x248] ;  /* 0x0000920000047ab9 */ /* 0x000fe20000000800 */
[C---:B------:R-:W-:Y:S01]  /*11cc0*/  LEA.HI.X.SX32 R17, R8.reuse, R3, 0x2, P6 ;  /* 0x0000000308117211 */ /* 0x040fe200030f16ff */
[----:B------:R-:W-:Y:S01]  /*11cd0*/  VIADD R8, R8, UR4 ;  /* 0x0000000408087c36 */ /* 0x000fe20008000000 */
[----:B------:R-:W-:Y:S01]  /*11ce0*/  ULDC UR4, c[0x0][0x248] ;  /* 0x0000920000047ab9 */ /* 0x000fe20000000800 */
[----:B------:R-:W-:-:S02]  /*11cf0*/  VIADD R0, R9, 0x1f ;  /* 0x0000001f09007836 */ /* 0x000fc40000000000 */
[C---:B---3--:R-:W-:Y:S01]  /*11d00*/  VIADD R4, R8.reuse, UR4 ;  /* 0x0000000408047c36 */ /* 0x048fe20008000000 */
[CC--:B------:R-:W-:Y:S01]  /*11d10*/  LEA R18, P6, R8.reuse, R2.reuse, 0x2 ;  /* 0x0000000208127211 */ /* 0x0c0fe200078c10ff */
[----:B------:R-:W-:Y:S01]  /*11d20*/  ULDC UR4, c[0x0][0x248] ;  /* 0x0000920000047ab9 */ /* 0x000fe20000000800 */
[----:B------:R2:W-:Y:S02]  /*11d30*/  @P4 STG.E desc[UR16][R16.64], R5 ;  /* 0x0000000510004986 */ /* 0x0005e4000c101910 */
[-C--:B------:R-:W-:Y:S01]  /*11d40*/  LEA.HI.X.SX32 R19, R8, R3.reuse, 0x2, P6 ;  /* 0x0000000308137211 */ /* 0x080fe200030f16ff */
[C---:B------:R-:W-:Y:S01]  /*11d50*/  VIADD R8, R4.reuse, UR4 ;  /* 0x0000000404087c36 */ /* 0x040fe20008000000 */
[-C--:B-1----:R-:W-:Y:S01]  /*11d60*/  LEA R10, P6, R4, R2.reuse, 0x2 ;  /* 0x00000002040a7211 */ /* 0x082fe200078c10ff */
[----:B------:R-:W-:Y:S01]  /*11d70*/  ULDC UR4, c[0x0][0x248] ;  /* 0x0000920000047ab9 */ /* 0x000fe20000000800 */
[----:B------:R-:W-:Y:S01]  /*11d80*/  ISETP.LT.AND P4, PT, R0, UR5, !P0 ;  /* 0x0000000500007c0c */ /* 0x000fe2000c781270 */
[C---:B------:R-:W-:Y:S01]  /*11d90*/  VIADD R0, R9.reuse, 0x20 ;  /* 0x0000002009007836 */ /* 0x040fe20000000000 */
[-C--:B------:R-:W-:Y:S01]  /*11da0*/  LEA.HI.X.SX32 R11, R4, R3.reuse, 0x2, P6 ;  /* 0x00000003040b7211 */ /* 0x080fe200030f16ff */
[----:B------:R-:W-:Y:S01]  /*11db0*/  ULDC UR5, c[0x0][0x22c] ;  /* 0x00008b0000057ab9 */ /* 0x000fe20000000800 */
[-C--:B------:R-:W-:Y:S01]  /*11dc0*/  LEA R4, P6, R8, R2.reuse, 0x2 ;  /* 0x0000000208047211 */ /* 0x080fe200078c10ff */
[----:B------:R1:W-:Y:S01]  /*11dd0*/  @P3 STG.E desc[UR16][R18.64], R25 ;  /* 0x0000001912003986 */ /* 0x0003e2000c101910 */
[----:B------:R-:W-:Y:S01]  /*11de0*/  ISETP.LT.AND P3, PT, R0, UR5, !P0 ;  /* 0x0000000500007c0c */ /* 0x000fe2000c761270 */
[C---:B------:R-:W-:Y:S01]  /*11df0*/  VIADD R0, R9.reuse, 0x21 ;  /* 0x0000002109007836 */ /* 0x040fe20000000000 */
[CC--:B--2---:R-:W-:Y:S01]  /*11e00*/  LEA.HI.X.SX32 R5, R8.reuse, R3.reuse, 0x2, P6 ;  /* 0x0000000308057211 */ /* 0x0c4fe200030f16ff */
[----:B------:R-:W-:Y:S01]  /*11e10*/  VIADD R8, R8, UR4 ;  /* 0x0000000408087c36 */ /* 0x000fe20008000000 */
[----:B------:R-:W-:Y:S01]  /*11e20*/  ULDC UR5, c[0x0][0x22c] ;  /* 0x00008b0000057ab9 */ /* 0x000fe20000000800 */
[----:B------:R2:W-:Y:S01]  /*11e30*/  @P2 STG.E desc[UR16][R10.64], R6 ;  /* 0x000000060a002986 */ /* 0x0005e2000c101910 */
[----:B------:R-:W-:Y:S01]  /*11e40*/  ISETP.LT.AND P2, PT, R0, UR5, !P0 ;  /* 0x0000000500007c0c */ /* 0x000fe2000c741270 */
[----:B------:R-:W-:Y:S01]  /*11e50*/  ULDC UR4, c[0x0][0x248] ;  /* 0x0000920000047ab9 */ /* 0x000fe20000000800 */
[----:B------:R-:W-:Y:S01]  /*11e60*/  VIADD R0, R9, 0x22 ;  /* 0x0000002209007836 */ /* 0x000fe20000000000 */
[----:B------:R3:W-:Y:S01]  /*11e70*/  @P1 STG.E desc[UR16][R4.64], R26 ;  /* 0x0000001a04001986 */ /* 0x0007e2000c101910 */
[C---:B------:R-:W-:Y:S01]  /*11e80*/  LEA R16, P1, R8.reuse, R2, 0x2 ;  /* 0x0000000208107211 */ /* 0x040fe200078210ff */
[C---:B-1----:R-:W-:Y:S01]  /*11e90*/  VIADD R18, R8.reuse, UR4 ;  /* 0x0000000408127c36 */ /* 0x042fe20008000000 */
        /* <DEDUP_REMOVED lines=14> */
[C---:B------:R-:W-:Y:S01]  /*11f80*/  VIADD R8, R18.reuse, UR4 ;  /* 0x0000000412087c36 */ /* 0x040fe20008000000 */
[-C--:B---3--:R-:W-:Y:S01]  /*11f90*/  LEA R4, P6, R18, R2.reuse, 0x2 ;  /* 0x0000000212047211 */ /* 0x088fe200078c10ff */
[----:B------:R-:W-:Y:S01]  /*11fa0*/  ULDC UR4, c[0x0][0x248] ;  /* 0x0000920000047ab9 */ /* 0x000fe20000000800 */
[----:B------:R2:W-:Y:S01]  /*11fb0*/  @P4 STG.E desc[UR16][R10.64], R27 ;  /* 0x0000001b0a004986 */ /* 0x0005e2000c101910 */
[----:B-1----:R-:W-:Y:S01]  /*11fc0*/  VIADD R16, R8, UR4 ;  /* 0x0000000408107c36 */ /* 0x002fe20008000000 */
[-C--:B------:R-:W-:Y:S01]  /*11fd0*/  LEA.HI.X.SX32 R5, R18, R3.reuse, 0x2, P6 ;  /* 0x0000000312057211 */ /* 0x080fe200030f16ff */
[----:B------:R-:W-:Y:S01]  /*11fe0*/  ULDC UR4, c[0x0][0x248] ;  /* 0x0000920000047ab9 */ /* 0x000fe20000000800 */
[-C--:B------:R-:W-:Y:S02]  /*11ff0*/  LEA R6, P6, R8, R2.reuse, 0x2 ;  /* 0x0000000208067211 */ /* 0x080fe400078c10ff */
[----:B------:R-:W-:Y:S01]  /*12000*/  ISETP.LT.AND P4, PT, R0, UR5, !P0 ;  /* 0x0000000500007c0c */ /* 0x000fe2000c781270 */
[----:B------:R-:W-:Y:S01]  /*12010*/  VIADD R0, R9, 0x25 ;  /* 0x0000002509007836 */ /* 0x000fe20000000000 */
[----:B------:R-:W-:Y:S01]  /*12020*/  LEA.HI.X.SX32 R7, R8, R3, 0x2, P6 ;  /* 0x0000000308077211 */ /* 0x000fe200030f16ff */
[----:B------:R-:W-:Y:S01]  /*12030*/  ULDC UR5, c[0x0][0x22c] ;  /* 0x00008b0000057ab9 */ /* 0x000fe20000000800 */
[----:B------:R1:W-:Y:S01]  /*12040*/  @P3 STG.E desc[UR16][R4.64], R12 ;  /* 0x0000000c04003986 */ /* 0x0003e2000c101910 */
[----:B--2---:R-:W-:-:S02]  /*12050*/  LEA R10, P6, R16, R2, 0x2 ;  /* 0x00000002100a7211 */ /* 0x004fc400078c10ff */
        /* <DEDUP_REMOVED lines=17> */
[-C--:B--2---:R-:W-:Y:S01]  /*12170*/  LEA R6, P6, R8, R2.reuse, 0x2 ;  /* 0x0000000208067211 */ /* 0x084fe200078c10ff */
[----:B------:R-:W-:Y:S01]  /*12180*/  ULDC UR4, c[0x0][0x22c] ;  /* 0x00008b0000047ab9 */ /* 0x000fe20000000800 */
[----:B------:R1:W-:Y:S02]  /*12190*/  @P5 STG.E desc[UR16][R4.64], R33 ;  /* 0x0000002104005986 */ /* 0x0003e4000c101910 */
[----:B------:R-:W-:Y:S01]  /*121a0*/  ISETP.LT.AND P5, PT, R0, UR4, !P0 ;  /* 0x0000000400007c0c */ /* 0x000fe2000c7a1270 */
[----:B------:R-:W-:Y:S01]  /*121b0*/  ULDC UR4, c[0x0][0x248] ;  /* 0x0000920000047ab9 */ /* 0x000fe20000000800 */
[CC--:B------:R-:W-:Y:S01]  /*121c0*/  LEA.HI.X.SX32 R7, R8.reuse, R3.reuse, 0x2, P6 ;  /* 0x0000000308077211 */ /* 0x0c0fe200030f16ff */
[----:B------:R-:W-:Y:S01]  /*121d0*/  VIADD R8, R8, UR4 ;  /* 0x0000000408087c36 */ /* 0x000fe20008000000 */
[----:B------:R-:W-:Y:S01]  /*121e0*/  ULDC UR4, c[0x0][0x248] ;  /* 0x0000920000047ab9 */ /* 0x000fe20000000800 */
[C---:B------:R-:W-:Y:S01]  /*121f0*/  VIADD R0, R9.reuse, 0x29 ;  /* 0x0000002909007836 */ /* 0x040fe20000000000 */
[----:B------:R-:W2:Y:S01]  /*12200*/  LDS.128 R16, [R252] ;  /* 0x00000000fc107984 */ /* 0x000ea20000000c00 */
[C---:B------:R-:W-:Y:S01]  /*12210*/  VIADD R12, R8.reuse, UR4 ;  /* 0x00000004080c7c36 */ /* 0x040fe20008000000 */
[CC--:B---3--:R-:W-:Y:S01]  /*12220*/  LEA R10, P6, R8.reuse, R2.reuse, 0x2 ;  /* 0x00000002080a7211 */ /* 0x0c8fe200078c10ff */
[----:B------:R-:W-:Y:S01]  /*12230*/  ULDC UR4, c[0x0][0x248] ;  /* 0x0000920000047ab9 */ /* 0x000fe20000000800 */
[----:B------:R3:W-:Y:S02]  /*12240*/  @P4 STG.E desc[UR16][R6.64], R14 ;  /* 0x0000000e06004986 */ /* 0x0007e4000c101910 */
[-C--:B------:R-:W-:Y:S01]  /*12250*/  LEA.HI.X.SX32 R11, R8, R3.reuse, 0x2, P6 ;  /* 0x00000003080b7211 */ /* 0x080fe200030f16ff */
[C---:B------:R-:W-:Y:S01]  /*12260*/  VIADD R8, R12.reuse, UR4 ;  /* 0x000000040c087c36 */ /* 0x040fe20008000000 */
[-C--:B-1----:R-:W-:Y:S01]  /*12270*/  LEA R4, P6, R12, R2.reuse, 0x2 ;  /* 0x000000020c047211 */ /* 0x082fe200078c10ff */
[----:B------:R-:W-:Y:S01]  /*12280*/  ULDC UR4, c[0x0][0x248] ;  /* 0x0000920000047ab9 */ /* 0x000fe20000000800 */
[----:B------:R-:W-:Y:S01]  /*12290*/  ISETP.LT.AND P4, PT, R0, UR5, !P0 ;  /* 0x0000000500007c0c */ /* 0x000fe2000c781270 */
[----:B------:R-:W-:Y:S01]  /*122a0*/  VIADD R0, R9, 0x2a ;  /* 0x0000002a09007836 */ /* 0x000fe20000000000 */
[----:B------:R-:W-:Y:S01]  /*122b0*/  LEA.HI.X.SX32 R5, R12, R3, 0x2, P6 ;  /* 0x000000030c057211 */ /* 0x000fe200030f16ff */
[----:B------:R-:W-:Y:S01]  /*122c0*/  ULDC UR5, c[0x0][0x22c] ;  /* 0x00008b0000057ab9 */ /* 0x000fe20000000800 */
[----:B------:R1:W-:Y:S01]  /*122d0*/  @P3 STG.E desc[UR16][R10.64], R34 ;  /* 0x000000220a003986 */ /* 0x0003e2000c101910 */
[----:B---3--:R-:W-:-:S02]  /*122e0*/  LEA R6, P6, R8, R2, 0x2 ;  /* 0x0000000208067211 */ /* 0x008fc400078c10ff */
        /* <DEDUP_REMOVED lines=17> */
[----:B---3--:R-:W-:Y:S01]  /*12400*/  LEA R4, P6, R12, R2, 0x2 ;  /* 0x000000020c047211 */ /* 0x008fe200078c10ff */
        /* <DEDUP_REMOVED lines=9> */
[CC--:B----4-:R-:W-:Y:S01]  /*124a0*/  LEA R6, P6, R12.reuse, R2.reuse, 0x2 ;  /* 0x000000020c067211 */ /* 0x0d0fe200078c10ff */
        /* <DEDUP_REMOVED lines=1619> */
[----:B------:R-:W-:Y:S01]  /*189e0*/  VIADD R0, R9, 0xf9 ;  /* 0x000000f909007836 */ /* 0x000fe20000000000 */
[----:B------:R-:W-:Y:S01]  /*189f0*/  ULDC UR4, c[0x0][0x248] ;  /* 0x0000920000047ab9 */ /* 0x000fe20000000800 */
[----:B------:R4:W-:Y:S01]  /*18a00*/  @P1 STG.E desc[UR16][R10.64], R234 ;  /* 0x000000ea0a001986 */ /* 0x0009e2000c101910 */
[C---:B-1----:R-:W-:Y:S01]  /*18a10*/  LEA R4, P1, R12.reuse, R2, 0x2 ;  /* 0x000000020c047211 */ /* 0x042fe200078210ff */
[C---:B------:R-:W-:Y:S01]  /*18a20*/  VIADD R8, R12.reuse, UR4 ;  /* 0x000000040c087c36 */ /* 0x040fe20008000000 */
[----:B------:R-:W-:Y:S01]  /*18a30*/  ULDC UR4, c[0x0][0x22c] ;  /* 0x00008b0000047ab9 */ /* 0x000fe20000000800 */
[----:B------:R-:W-:Y:S01]  /*18a40*/  ULDC UR5, c[0x0][0x22c] ;  /* 0x00008b0000057ab9 */ /* 0x000fe20000000800 */
[----:B------:R-:W-:-:S02]  /*18a50*/  LEA.HI.X.SX32 R5, R12, R3, 0x2, P1 ;  /* 0x000000030c057211 */ /* 0x000fc400008f16ff */
[----:B------:R-:W-:Y:S01]  /*18a60*/  ISETP.LT.AND P1, PT, R0, UR4, !P0 ;  /* 0x0000000400007c0c */ /* 0x000fe2000c721270 */
[----:B------:R-:W-:Y:S01]  /*18a70*/  VIADD R0, R9, 0xfa ;  /* 0x000000fa09007836 */ /* 0x000fe20000000000 */
[----:B---3--:R-:W-:Y:S01]  /*18a80*/  LEA R6, P6, R8, R2, 0x2 ;  /* 0x0000000208067211 */ /* 0x008fe200078c10ff */
[----:B------:R-:W-:Y:S01]  /*18a90*/  ULDC UR4, c[0x0][0x22c] ;  /* 0x00008b0000047ab9 */ /* 0x000fe20000000800 */
[----:B------:R1:W-:Y:S02]  /*18aa0*/  @P5 STG.E desc[UR16][R4.64], R242 ;  /* 0x000000f204005986 */ /* 0x0003e4000c101910 */
[----:B------:R-:W-:Y:S01]  /*18ab0*/  ISETP.LT.AND P5, PT, R0, UR4, !P0 ;  /* 0x0000000400007c0c */ /* 0x000fe2000c7a1270 */
[----:B------:R-:W-:Y:S01]  /*18ac0*/  ULDC UR4, c[0x0][0x248] ;  /* 0x0000920000047ab9 */ /* 0x000fe20000000800 */
[C---:B------:R-:W-:Y:S01]  /*18ad0*/  LEA.HI.X.SX32 R7, R8.reuse, R3, 0x2, P6 ;  /* 0x0000000308077211 */ /* 0x040fe200030f16ff */
[----:B------:R-:W-:Y:S01]  /*18ae0*/  VIADD R8, R8, UR4 ;  /* 0x0000000408087c36 */ /* 0x000fe20008000000 */
[----:B------:R-:W-:-:S03]  /*18af0*/  ULDC UR4, c[0x0][0x248] ;  /* 0x0000920000047ab9 */ /* 0x000fc60000000800 */
[C---:B------:R-:W-:Y:S01]  /*18b00*/  VIADD R12, R8.reuse, UR4 ;  /* 0x00000004080c7c36 */ /* 0x040fe20008000000 */
[----:B----4-:R-:W-:Y:S01]  /*18b10*/  LEA R10, P6, R8, R2, 0x2 ;  /* 0x00000002080a7211 */ /* 0x010fe200078c10ff */
[----:B------:R-:W-:-:S03]  /*18b20*/  ULDC UR4, c[0x0][0x248] ;  /* 0x0000920000047ab9 */ /* 0x000fc60000000800 */
[-C--:B------:R-:W-:Y:S01]  /*18b30*/  LEA.HI.X.SX32 R11, R8, R3.reuse, 0x2, P6 ;  /* 0x00000003080b7211 */ /* 0x080fe200030f16ff */
[C---:B------:R-:W-:Y:S01]  /*18b40*/  VIADD R8, R12.reuse, UR4 ;  /* 0x000000040c087c36 */ /* 0x040fe20008000000 */
[CC--:B-1----:R-:W-:Y:S01]  /*18b50*/  LEA R4, P6, R12.reuse, R2.reuse, 0x2 ;  /* 0x000000020c047211 */ /* 0x0c2fe200078c10ff */
[C---:B------:R-:W-:Y:S01]  /*18b60*/  VIADD R0, R9.reuse, 0xfb ;  /* 0x000000fb09007836 */ /* 0x040fe20000000000 */
[----:B------:R1:W-:Y:S01]  /*18b70*/  @P4 STG.E desc[UR16][R6.64], R235 ;  /* 0x000000eb06004986 */ /* 0x0003e2000c101910 */
[----:B------:R-:W-:Y:S01]  /*18b80*/  ULDC UR4, c[0x0][0x248] ;  /* 0x0000920000047ab9 */ /* 0x000fe20000000800 */
[-C--:B------:R-:W-:Y:S02]  /*18b90*/  LEA.HI.X.SX32 R5, R12, R3.reuse, 0x2, P6 ;  /* 0x000000030c057211 */ /* 0x080fe400030f16ff */
[----:B------:R-:W-:Y:S01]  /*18ba0*/  ISETP.LT.AND P4, PT, R0, UR5, !P0 ;  /* 0x0000000500007c0c */ /* 0x000fe2000c781270 */
[C---:B------:R-:W-:Y:S01]  /*18bb0*/  VIADD R0, R9.reuse, 0xfc ;  /* 0x000000fc09007836 */ /* 0x040fe20000000000 */
[----:B------:R-:W-:Y:S01]  /*18bc0*/  ULDC UR5, c[0x0][0x22c] ;  /* 0x00008b0000057ab9 */ /* 0x000fe20000000800 */
[CC--:B-1----:R-:W-:Y:S01]  /*18bd0*/  LEA R6, P6, R8.reuse, R2.reuse, 0x2 ;  /* 0x0000000208067211 */ /* 0x0c2fe200078c10ff */
[----:B------:R1:W-:Y:S03]  /*18be0*/  @P3 STG.E desc[UR16][R10.64], R243 ;  /* 0x000000f30a003986 */ /* 0x0003e6000c101910 */
[C---:B------:R-:W-:Y:S01]  /*18bf0*/  LEA.HI.X.SX32 R7, R8.reuse, R3, 0x2, P6 ;  /* 0x0000000308077211 */ /* 0x040fe200030f16ff */
[----:B------:R-:W-:Y:S01]  /*18c00*/  VIADD R8, R8, UR4 ;  /* 0x0000000408087c36 */ /* 0x000fe20008000000 */
[----:B------:R-:W-:Y:S01]  /*18c10*/  ULDC UR4, c[0x0][0x248] ;  /* 0x0000920000047ab9 */ /* 0x000fe20000000800 */
[----:B------:R-:W-:Y:S01]  /*18c20*/  ISETP.LT.AND P3, PT, R0, UR5, !P0 ;  /* 0x0000000500007c0c */ /* 0x000fe2000c761270 */
[----:B------:R-:W-:Y:S01]  /*18c30*/  VIADD R0, R9, 0xfd ;  /* 0x000000fd09007836 */ /* 0x000fe20000000000 */
[----:B------:R3:W-:Y:S01]  /*18c40*/  @P2 STG.E desc[UR16][R4.64], R148 ;  /* 0x0000009404002986 */ /* 0x0007e2000c101910 */
[----:B------:R-:W-:Y:S01]  /*18c50*/  ULDC UR5, c[0x0][0x22c] ;  /* 0x00008b0000057ab9 */ /* 0x000fe20000000800 */
[----:B-1----:R-:W-:Y:S01]  /*18c60*/  VIADD R11, R8, UR4 ;  /* 0x00000004080b7c36 */ /* 0x002fe20008000000 */
[----:B------:R-:W-:Y:S01]  /*18c70*/  ULDC UR4, c[0x0][0x248] ;  /* 0x0000920000047ab9 */ /* 0x000fe20000000800 */
[----:B--2---:R1:W-:Y:S01]  /*18c80*/  @P1 STG.E desc[UR16][R6.64], R16 ;  /* 0x0000001006001986 */ /* 0x0043e2000c101910 */
[----:B------:R-:W-:Y:S01]  /*18c90*/  ISETP.LT.AND P2, PT, R0, UR5, !P0 ;  /* 0x0000000500007c0c */ /* 0x000fe2000c741270 */
[----:B------:R-:W-:Y:S01]  /*18ca0*/  VIADD R13, R11, UR4 ;  /* 0x000000040b0d7c36 */ /* 0x000fe20008000000 */
[----:B------:R-:W-:Y:S01]  /*18cb0*/  ULDC UR5, c[0x0][0x248] ;  /* 0x0000920000057ab9 */ /* 0x000fe20000000800 */
[----:B---3--:R-:W-:-:S02]  /*18cc0*/  LEA R4, P1, R8, R2, 0x2 ;  /* 0x0000000208047211 */ /* 0x008fc400078210ff */
[----:B------:R-:W-:Y:S01]  /*18cd0*/  VIADD R14, R13, UR5 ;  /* 0x000000050d0e7c36 */ /* 0x000fe20008000000 */
[-C--:B------:R-:W-:Y:S01]  /*18ce0*/  LEA R10, P6, R11, R2.reuse, 0x2 ;  /* 0x000000020b0a7211 */ /* 0x080fe200078c10ff */
[----:B------:R-:W-:Y:S01]  /*18cf0*/  VIADD R0, R9, 0xfe ;  /* 0x000000fe09007836 */ /* 0x000fe20000000000 */
[-C--:B------:R-:W-:Y:S01]  /*18d00*/  LEA.HI.X.SX32 R5, R8, R3.reuse, 0x2, P1 ;  /* 0x0000000308057211 */ /* 0x080fe200008f16ff */
[----:B------:R-:W-:Y:S01]  /*18d10*/  ULDC UR4, c[0x0][0x248] ;  /* 0x0000920000047ab9 */ /* 0x000fe20000000800 */
[-C--:B-1----:R-:W-:Y:S02]  /*18d20*/  LEA R6, P1, R13, R2.reuse, 0x2 ;  /* 0x000000020d067211 */ /* 0x082fe400078210ff */
[-C--:B------:R-:W-:Y:S01]  /*18d30*/  LEA.HI.X.SX32 R11, R11, R3.reuse, 0x2, P6 ;  /* 0x000000030b0b7211 */ /* 0x080fe200030f16ff */
[C---:B------:R-:W-:Y:S01]  /*18d40*/  VIADD R15, R14.reuse, UR6 ;  /* 0x000000060e0f7c36 */ /* 0x040fe20008000000 */
[----:B------:R-:W-:Y:S02]  /*18d50*/  LEA R12, P6, R14, R2, 0x2 ;  /* 0x000000020e0c7211 */ /* 0x000fe400078c10ff */
[----:B------:R-:W-:-:S02]  /*18d60*/  LEA.HI.X.SX32 R7, R13, R3, 0x2, P1 ;  /* 0x000000030d077211 */ /* 0x000fc400008f16ff */
[----:B------:R-:W-:Y:S01]  /*18d70*/  ISETP.LT.AND P1, PT, R0, UR7, !P0 ;  /* 0x0000000700007c0c */ /* 0x000fe2000c721270 */
[----:B------:R-:W-:Y:S01]  /*18d80*/  VIADD R0, R9, 0xff ;  /* 0x000000ff09007836 */ /* 0x000fe20000000000 */
[-C--:B------:R-:W-:Y:S01]  /*18d90*/  LEA.HI.X.SX32 R13, R14, R3.reuse, 0x2, P6 ;  /* 0x000000030e0d7211 */ /* 0x080fe200030f16ff */
[C---:B------:R-:W-:Y:S01]  /*18da0*/  VIADD R14, R15.reuse, UR4 ;  /* 0x000000040f0e7c36 */ /* 0x040fe20008000000 */
[----:B------:R-:W-:Y:S02]  /*18db0*/  ULDC UR4, c[0x0][0x22c] ;  /* 0x00008b0000047ab9 */ /* 0x000fe40000000800 */
[----:B------:R-:W-:Y:S02]  /*18dc0*/  ISETP.LT.AND P0, PT, R0, UR4, !P0 ;  /* 0x0000000400007c0c */ /* 0x000fe4000c701270 */
[CC--:B------:R-:W-:Y:S01]  /*18dd0*/  LEA R8, P6, R15.reuse, R2.reuse, 0x2 ;  /* 0x000000020f087211 */ /* 0x0c0fe200078c10ff */
[----:B------:R1:W-:Y:S03]  /*18de0*/  @P5 STG.E desc[UR16][R4.64], R149 ;  /* 0x0000009504005986 */ /* 0x0003e6000c101910 */
[----:B------:R-:W-:Y:S01]  /*18df0*/  LEA.HI.X.SX32 R9, R15, R3, 0x2, P6 ;  /* 0x000000030f097211 */ /* 0x000fe200030f16ff */
[----:B------:R1:W-:Y:S01]  /*18e00*/  @P4 STG.E desc[UR16][R10.64], R17 ;  /* 0x000000110a004986 */ /* 0x0003e2000c101910 */
[----:B------:R-:W-:-:S03]  /*18e10*/  LEA R2, P6, R14, R2, 0x2 ;  /* 0x000000020e027211 */ /* 0x000fc600078c10ff */
[----:B------:R1:W-:Y:S04]  /*18e20*/  @P3 STG.E desc[UR16][R6.64], R150 ;  /* 0x0000009606003986 */ /* 0x0003e8000c101910 */
[----:B------:R1:W-:Y:S01]  /*18e30*/  @P2 STG.E desc[UR16][R12.64], R18 ;  /* 0x000000120c002986 */ /* 0x0003e2000c101910 */
[----:B------:R-:W-:-:S03]  /*18e40*/  LEA.HI.X.SX32 R3, R14, R3, 0x2, P6 ;  /* 0x000000030e037211 */ /* 0x000fc600030f16ff */
[----:B------:R1:W-:Y:S01]  /*18e50*/  @P1 STG.E desc[UR16][R8.64], R151 ;  /* 0x0000009708001986 */ /* 0x0003e2000c101910 */
[----:B------:R-:W-:Y:S05]  /*18e60*/  @!P0 EXIT ;  /* 0x000000000000894d */ /* 0x000fea0003800000 */
[----:B------:R-:W-:Y:S01]  /*18e70*/  STG.E desc[UR16][R2.64], R19 ;  /* 0x0000001302007986 */ /* 0x000fe2000c101910 */
[----:B------:R-:W-:Y:S05]  /*18e80*/  EXIT ;  /* 0x000000000000794d */ /* 0x000fea0003800000 */
.L_x_2:
[----:B------:R-:W-:-:S00]  /*18e90*/  BRA `(.L_x_2) ;  /* 0xfffffffc00fc7947 */ /* 0x000fc0000383ffff */
[----:B------:R-:W-:-:S00]  /*18ea0*/  NOP ;  /* 0x0000000000007918 */ /* 0x000fc00000000000 */
        /* <DEDUP_REMOVED lines=13> */
.L_x_3:


//--------------------- .nv.shared.matmul_kernel  --------------------------
	.section	.nv.shared.matmul_kernel,"aw",@nobits
	.sectionflags	@""
	.align	16
	.zero		1024


//--------------------- .nv.shared.reserved.0     --------------------------
	.section	.nv.shared.reserved.0,"aw",@nobits
	.weak		__nv_reservedSMEM_offset_0_alias
	.size		__nv_reservedSMEM_offset_0_alias, 0, 0
	.other		__nv_reservedSMEM_offset_0_alias,@"STO_CUDA_RESERVED_SHARED STV_DEFAULT"
__nv_reservedSMEM_offset_0_alias:
	.zero		0


//--------------------- .nv.constant0.matmul_kernel --------------------------
	.section	.nv.constant0.matmul_kernel,"a",@progbits
	.sectionflags	@""
	.align	4
.nv.constant0.matmul_kernel:
	.zero		608


//--------------------- SYMBOLS --------------------------

	.type		.nv.reservedSmem.offset0,@object
	.size		.nv.reservedSmem.offset0,0x4
